	.target	sm_100a

	.elftype	@"ET_EXEC"


//--------------------- .note.nv.tkinfo           --------------------------
	.section	.note.nv.tkinfo,"",@"SHT_NOTE"
	.sectionflags	@"SHF_NOTE_NV_TKINFO"
	.tkinfo
        /*0018*/ 	.word	0x00000002
        /*0030*/ 	.string	""
        /*0030*/ 	.string	"ptxas"
        /*0030*/ 	.string	"Cuda compilation tools, release 13.0, V13.0.88"
        /*0030*/ 	.string	"Build cuda_13.0.r13.0/compiler.36424714_0"
        /*0030*/ 	.string	"-arch sm_100a -m 64 "



//--------------------- .note.nv.cuinfo           --------------------------
	.section	.note.nv.cuinfo,"",@"SHT_NOTE"
	.sectionflags	@"SHF_NOTE_NV_CUINFO"
        /*0018*/ 	.short	0x0002
        /*001a*/ 	.short	0x0064
        /*001c*/ 	.short	0x0082
	.zero		2


//--------------------- .nv.info                  --------------------------
	.section	.nv.info,"",@"SHT_CUDA_INFO"
	.align	4


	//----- nvinfo : EIATTR_REGCOUNT
	.align		4
        /*0000*/ 	.byte	0x04, 0x2f
        /*0002*/ 	.short	(.L_19 - .L_18)
	.align		4
.L_18:
        /*0004*/ 	.word	index@(_ZN7cutlass13device_kernelINS_4gemm6kernel13GemmUniversalIN4cute5tupleIJiiiiEEENS1_10collective13CollectiveMmaINS1_35MainloopSm100TmaUmmaWarpSpecializedILi3ELi2ELi4ENS5_IJNS4_1CILi2EEENSA_ILi1EEESC_EEEEENS5_IJNSA_ILi128EEENSA_ILi64EEESF_EEENS_6half_tENS5_IJlSC_lEEESI_SJ_NS4_8TiledMMAINS4_8MMA_AtomIJNS4_26SM100_MMA_F16BF16_2x1SM_SSISI_SI_fLi128ELi64ELNS4_4UMMA5MajorE0ELSO_0ELNSN_7ScaleInE0ELSP_0EEEEEENS4_6LayoutINS5_IJSC_SC_SC_EEENS5_IJNSA_ILi0EEESU_SU_EEEEENS5_IJNS4_10UnderscoreESX_SX_EEEEENS4_18SM100_TMA_2SM_LOADENS4_14ComposedLayoutINS4_7SwizzleILi3ELi4ELi3EEENS4_18smem_ptr_flag_bitsILi16EEENSS_INS5_IJNSA_ILi8EEESG_EEENS5_IJSG_SC_EEEEEEEvNS4_8identityES10_S1A_vS1B_EENS_8epilogue10collective18CollectiveEpilogueINS1D_23Sm100TmaWarpSpecializedILi3ELi2ELi16ELb1ELb0EEEJNS5_IJSG_SG_SF_EEENS5_IJNSS_ISG_SC_EENSS_INS5_IJNSA_ILi16EEESB_EEENS5_IJSC_NSA_ILi32EEEEEEEEEEESI_SJ_SI_SJ_NS1D_6fusion15FusionCallbacksIS1H_NS1Q_17LinearCombinationISI_fSI_fLNS_15FloatRoundStyleE2EEES1I_S1P_JEEENS4_5SM1004TMEM4LOAD26SM100_TMEM_LOAD_32dp32b16xENS4_13SM90_TMA_LOADENS11_INS12_ILi1ELi4ELi3EEES15_NSS_INS5_IJS16_S1K_EEENS5_IJS1K_SC_EEEEEEENS4_39AutoVectorizingCopyWithAssumedAlignmentILi128EEENS4_14SM90_TMA_STOREES25_S27_S27_EEEvvEEEEvNT_6ParamsE)
        /*0008*/ 	.word	0x00000059


	//----- nvinfo : EIATTR_FRAME_SIZE
	.align		4
.L_19:
        /*000c*/ 	.byte	0x04, 0x11
        /*000e*/ 	.short	(.L_21 - .L_20)
	.align		4
.L_20:
        /*0010*/ 	.word	index@($__internal_2_$__cuda_sm10x_tcgen05_guardrail_trap_unallocated_columns_being_dealloced)
        /*0014*/ 	.word	0x00000000


	//----- nvinfo : EIATTR_FRAME_SIZE
	.align		4
.L_21:
        /*0018*/ 	.byte	0x04, 0x11
        /*001a*/ 	.short	(.L_23 - .L_22)
	.align		4
.L_22:
        /*001c*/ 	.word	index@($__internal_1_$__cuda_sm10x_tcgen05_guardrail_trap_phase_invalid_during_alloc)
        /*0020*/ 	.word	0x00000000


	//----- nvinfo : EIATTR_FRAME_SIZE
	.align		4
.L_23:
        /*0024*/ 	.byte	0x04, 0x11
        /*0026*/ 	.short	(.L_25 - .L_24)
	.align		4
.L_24:
        /*0028*/ 	.word	index@($__internal_0_$__cuda_sm10x_tcgen05_guardrail_trap_col_being_dealloced_not_returned_by_alloc)
        /*002c*/ 	.word	0x00000000


	//----- nvinfo : EIATTR_FRAME_SIZE
	.align		4
.L_25:
        /*0030*/ 	.byte	0x04, 0x11
        /*0032*/ 	.short	(.L_27 - .L_26)
	.align		4
.L_26:
        /*0034*/ 	.word	index@(_ZN7cutlass13device_kernelINS_4gemm6kernel13GemmUniversalIN4cute5tupleIJiiiiEEENS1_10collective13CollectiveMmaINS1_35MainloopSm100TmaUmmaWarpSpecializedILi3ELi2ELi4ENS5_IJNS4_1CILi2EEENSA_ILi1EEESC_EEEEENS5_IJNSA_ILi128EEENSA_ILi64EEESF_EEENS_6half_tENS5_IJlSC_lEEESI_SJ_NS4_8TiledMMAINS4_8MMA_AtomIJNS4_26SM100_MMA_F16BF16_2x1SM_SSISI_SI_fLi128ELi64ELNS4_4UMMA5MajorE0ELSO_0ELNSN_7ScaleInE0ELSP_0EEEEEENS4_6LayoutINS5_IJSC_SC_SC_EEENS5_IJNSA_ILi0EEESU_SU_EEEEENS5_IJNS4_10UnderscoreESX_SX_EEEEENS4_18SM100_TMA_2SM_LOADENS4_14ComposedLayoutINS4_7SwizzleILi3ELi4ELi3EEENS4_18smem_ptr_flag_bitsILi16EEENSS_INS5_IJNSA_ILi8EEESG_EEENS5_IJSG_SC_EEEEEEEvNS4_8identityES10_S1A_vS1B_EENS_8epilogue10collective18CollectiveEpilogueINS1D_23Sm100TmaWarpSpecializedILi3ELi2ELi16ELb1ELb0EEEJNS5_IJSG_SG_SF_EEENS5_IJNSS_ISG_SC_EENSS_INS5_IJNSA_ILi16EEESB_EEENS5_IJSC_NSA_ILi32EEEEEEEEEEESI_SJ_SI_SJ_NS1D_6fusion15FusionCallbacksIS1H_NS1Q_17LinearCombinationISI_fSI_fLNS_15FloatRoundStyleE2EEES1I_S1P_JEEENS4_5SM1004TMEM4LOAD26SM100_TMEM_LOAD_32dp32b16xENS4_13SM90_TMA_LOADENS11_INS12_ILi1ELi4ELi3EEES15_NSS_INS5_IJS16_S1K_EEENS5_IJS1K_SC_EEEEEEENS4_39AutoVectorizingCopyWithAssumedAlignmentILi128EEENS4_14SM90_TMA_STOREES25_S27_S27_EEEvvEEEEvNT_6ParamsE)
        /*0038*/ 	.word	0x00000000


	//----- nvinfo : EIATTR_MIN_STACK_SIZE
	.align		4
.L_27:
        /*003c*/ 	.byte	0x04, 0x12
        /*003e*/ 	.short	(.L_29 - .L_28)
	.align		4
.L_28:
        /*0040*/ 	.word	index@(_ZN7cutlass13device_kernelINS_4gemm6kernel13GemmUniversalIN4cute5tupleIJiiiiEEENS1_10collective13CollectiveMmaINS1_35MainloopSm100TmaUmmaWarpSpecializedILi3ELi2ELi4ENS5_IJNS4_1CILi2EEENSA_ILi1EEESC_EEEEENS5_IJNSA_ILi128EEENSA_ILi64EEESF_EEENS_6half_tENS5_IJlSC_lEEESI_SJ_NS4_8TiledMMAINS4_8MMA_AtomIJNS4_26SM100_MMA_F16BF16_2x1SM_SSISI_SI_fLi128ELi64ELNS4_4UMMA5MajorE0ELSO_0ELNSN_7ScaleInE0ELSP_0EEEEEENS4_6LayoutINS5_IJSC_SC_SC_EEENS5_IJNSA_ILi0EEESU_SU_EEEEENS5_IJNS4_10UnderscoreESX_SX_EEEEENS4_18SM100_TMA_2SM_LOADENS4_14ComposedLayoutINS4_7SwizzleILi3ELi4ELi3EEENS4_18smem_ptr_flag_bitsILi16EEENSS_INS5_IJNSA_ILi8EEESG_EEENS5_IJSG_SC_EEEEEEEvNS4_8identityES10_S1A_vS1B_EENS_8epilogue10collective18CollectiveEpilogueINS1D_23Sm100TmaWarpSpecializedILi3ELi2ELi16ELb1ELb0EEEJNS5_IJSG_SG_SF_EEENS5_IJNSS_ISG_SC_EENSS_INS5_IJNSA_ILi16EEESB_EEENS5_IJSC_NSA_ILi32EEEEEEEEEEESI_SJ_SI_SJ_NS1D_6fusion15FusionCallbacksIS1H_NS1Q_17LinearCombinationISI_fSI_fLNS_15FloatRoundStyleE2EEES1I_S1P_JEEENS4_5SM1004TMEM4LOAD26SM100_TMEM_LOAD_32dp32b16xENS4_13SM90_TMA_LOADENS11_INS12_ILi1ELi4ELi3EEES15_NSS_INS5_IJS16_S1K_EEENS5_IJS1K_SC_EEEEEEENS4_39AutoVectorizingCopyWithAssumedAlignmentILi128EEENS4_14SM90_TMA_STOREES25_S27_S27_EEEvvEEEEvNT_6ParamsE)
        /*0044*/ 	.word	0x00000000
.L_29:


//--------------------- .nv.compat                --------------------------
	.section	.nv.compat,"",@"SHT_CUDA_COMPAT_INFO"
	.align	4
        /*0000*/ 	.byte	0x02, 0x09, 0x01, 0x00, 0x02, 0x02, 0x02, 0x00, 0x02, 0x05, 0x05, 0x00, 0x03, 0x07, 0x01, 0x01
        /*0010*/ 	.byte	0x02, 0x03, 0x01, 0x00, 0x02, 0x06, 0x01, 0x00, 0x04, 0x0b, 0x08, 0x00, 0x09, 0x00, 0x00, 0x00
        /*0020*/ 	.byte	0x00, 0x00, 0x00, 0x00


//--------------------- .nv.info._ZN7cutlass13device_kernelINS_4gemm6kernel13GemmUniversalIN4cute5tupleIJiiiiEEENS1_10collective13CollectiveMmaINS1_35MainloopSm100TmaUmmaWarpSpecializedILi3ELi2ELi4ENS5_IJNS4_1CILi2EEENSA_ILi1EEESC_EEEEENS5_IJNSA_ILi128EEENSA_ILi64EEESF_EEENS_6half_tENS5_IJlSC_lEEESI_SJ_NS4_8TiledMMAINS4_8MMA_AtomIJNS4_26SM100_MMA_F16BF16_2x1SM_SSISI_SI_fLi128ELi64ELNS4_4UMMA5MajorE0ELSO_0ELNSN_7ScaleInE0ELSP_0EEEEEENS4_6LayoutINS5_IJSC_SC_SC_EEENS5_IJNSA_ILi0EEESU_SU_EEEEENS5_IJNS4_10UnderscoreESX_SX_EEEEENS4_18SM100_TMA_2SM_LOADENS4_14ComposedLayoutINS4_7SwizzleILi3ELi4ELi3EEENS4_18smem_ptr_flag_bitsILi16EEENSS_INS5_IJNSA_ILi8EEESG_EEENS5_IJSG_SC_EEEEEEEvNS4_8identityES10_S1A_vS1B_EENS_8epilogue10collective18CollectiveEpilogueINS1D_23Sm100TmaWarpSpecializedILi3ELi2ELi16ELb1ELb0EEEJNS5_IJSG_SG_SF_EEENS5_IJNSS_ISG_SC_EENSS_INS5_IJNSA_ILi16EEESB_EEENS5_IJSC_NSA_ILi32EEEEEEEEEEESI_SJ_SI_SJ_NS1D_6fusion15FusionCallbacksIS1H_NS1Q_17LinearCombinationISI_fSI_fLNS_15FloatRoundStyleE2EEES1I_S1P_JEEENS4_5SM1004TMEM4LOAD26SM100_TMEM_LOAD_32dp32b16xENS4_13SM90_TMA_LOADENS11_INS12_ILi1ELi4ELi3EEES15_NSS_INS5_IJS16_S1K_EEENS5_IJS1K_SC_EEEEEEENS4_39AutoVectorizingCopyWithAssumedAlignmentILi128EEENS4_14SM90_TMA_STOREES25_S27_S27_EEEvvEEEEvNT_6ParamsE --------------------------
	.section	.nv.info._ZN7cutlass13device_kernelINS_4gemm6kernel13GemmUniversalIN4cute5tupleIJiiiiEEENS1_10collective13CollectiveMmaINS1_35MainloopSm100TmaUmmaWarpSpecializedILi3ELi2ELi4ENS5_IJNS4_1CILi2EEENSA_ILi1EEESC_EEEEENS5_IJNSA_ILi128EEENSA_ILi64EEESF_EEENS_6half_tENS5_IJlSC_lEEESI_SJ_NS4_8TiledMMAINS4_8MMA_AtomIJNS4_26SM100_MMA_F16BF16_2x1SM_SSISI_SI_fLi128ELi64ELNS4_4UMMA5MajorE0ELSO_0ELNSN_7ScaleInE0ELSP_0EEEEEENS4_6LayoutINS5_IJSC_SC_SC_EEENS5_IJNSA_ILi0EEESU_SU_EEEEENS5_IJNS4_10UnderscoreESX_SX_EEEEENS4_18SM100_TMA_2SM_LOADENS4_14ComposedLayoutINS4_7SwizzleILi3ELi4ELi3EEENS4_18smem_ptr_flag_bitsILi16EEENSS_INS5_IJNSA_ILi8EEESG_EEENS5_IJSG_SC_EEEEEEEvNS4_8identityES10_S1A_vS1B_EENS_8epilogue10collective18CollectiveEpilogueINS1D_23Sm100TmaWarpSpecializedILi3ELi2ELi16ELb1ELb0EEEJNS5_IJSG_SG_SF_EEENS5_IJNSS_ISG_SC_EENSS_INS5_IJNSA_ILi16EEESB_EEENS5_IJSC_NSA_ILi32EEEEEEEEEEESI_SJ_SI_SJ_NS1D_6fusion15FusionCallbacksIS1H_NS1Q_17LinearCombinationISI_fSI_fLNS_15FloatRoundStyleE2EEES1I_S1P_JEEENS4_5SM1004TMEM4LOAD26SM100_TMEM_LOAD_32dp32b16xENS4_13SM90_TMA_LOADENS11_INS12_ILi1ELi4ELi3EEES15_NSS_INS5_IJS16_S1K_EEENS5_IJS1K_SC_EEEEEEENS4_39AutoVectorizingCopyWithAssumedAlignmentILi128EEENS4_14SM90_TMA_STOREES25_S27_S27_EEEvvEEEEvNT_6ParamsE,"",@"SHT_CUDA_INFO"
	.sectionflags	@""
	.align	4


	//----- nvinfo : EIATTR_CUDA_API_VERSION
	.align		4
        /*0000*/ 	.byte	0x04, 0x37
        /*0002*/ 	.short	(.L_31 - .L_30)
.L_30:
        /*0004*/ 	.word	0x00000082


	//----- nvinfo : EIATTR_KPARAM_INFO
	.align		4
.L_31:
        /*0008*/ 	.byte	0x04, 0x17
        /*000a*/ 	.short	(.L_33 - .L_32)
.L_32:
        /*000c*/ 	.word	0x00000000
        /*0010*/ 	.short	0x0000
        /*0012*/ 	.short	0x0000
        /*0014*/ 	.byte	0x00, 0xf0, 0x01, 0x20


	//----- nvinfo : EIATTR_AT_ENTRY_FRAGMENTS
	.align		4
.L_33:
        /*0018*/ 	.byte	0x04, 0x4f
        /*001a*/ 	.short	(.L_35 - .L_34)


	//   ....[0]....
.L_34:
        /*001c*/ 	.word	0x00000007


	//----- nvinfo : EIATTR_RESERVED_SMEM_USED
	.align		4
.L_35:
        /*0020*/ 	.byte	0x01, 0x41
	.zero		2


	//----- nvinfo : EIATTR_SPARSE_MMA_MASK
	.align		4
        /*0024*/ 	.byte	0x03, 0x50
        /*0026*/ 	.short	0x0000


	//----- nvinfo : EIATTR_TCGEN05_2CTA_USED
	.align		4
        /*0028*/ 	.byte	0x01, 0x52
	.zero		2


	//----- nvinfo : EIATTR_MAXREG_COUNT
	.align		4
        /*002c*/ 	.byte	0x03, 0x1b
        /*002e*/ 	.short	0x00ff


	//----- nvinfo : EIATTR_NUM_BARRIERS
	.align		4
        /*0030*/ 	.byte	0x02, 0x4c
        /*0032*/ 	.byte	0x07
	.zero		1


	//----- nvinfo : EIATTR_EXTERNS
	.align		4
        /*0034*/ 	.byte	0x04, 0x0f
        /*0036*/ 	.short	(.L_37 - .L_36)


	//   ....[0]....
	.align		4
.L_36:
        /*0038*/ 	.word	index@(__assertfail)


	//----- nvinfo : EIATTR_MERCURY_ISA_VERSION
	.align		4
.L_37:
        /*003c*/ 	.byte	0x03, 0x5f
        /*003e*/ 	.short	0x0101


	//----- nvinfo : EIATTR_INT_WARP_WIDE_INSTR_OFFSETS
	.align		4
        /*0040*/ 	.byte	0x04, 0x31
        /*0042*/ 	.short	(.L_39 - .L_38)


	//   ....[0]....
.L_38:
        /*0044*/ 	.word	0x00000cd0


	//   ....[1]....
        /*0048*/ 	.word	0x00000d70


	//   ....[2]....
        /*004c*/ 	.word	0x00002240


	//   ....[3]....
        /*0050*/ 	.word	0x00004250


	//   ....[4]....
        /*0054*/ 	.word	0x00004270


	//   ....[5]....
        /*0058*/ 	.word	0x000042a0


	//   ....[6]....
        /*005c*/ 	.word	0x00004bb0


	//   ....[7]....
        /*0060*/ 	.word	0x00004c20


	//   ....[8]....
        /*0064*/ 	.word	0x00004d30


	//   ....[9]....
        /*0068*/ 	.word	0x00004f00


	//   ....[10]....
        /*006c*/ 	.word	0x00004fb0


	//   ....[11]....
        /*0070*/ 	.word	0x000050d0


	//----- nvinfo : EIATTR_COOP_GROUP_MASK_REGIDS
	.align		4
.L_39:
        /*0074*/ 	.byte	0x04, 0x29
        /*0076*/ 	.short	(.L_41 - .L_40)


	//   ....[0]....
.L_40:
        /*0078*/ 	.word	0xffffffff


	//   ....[1]....
        /*007c*/ 	.word	0xffffffff


	//   ....[2]....
        /*0080*/ 	.word	0xffffffff


	//   ....[3]....
        /*0084*/ 	.word	0xffffffff


	//   ....[4]....
        /*0088*/ 	.word	0xffffffff


	//   ....[5]....
        /*008c*/ 	.word	0xffffffff


	//   ....[6]....
        /*0090*/ 	.word	0xffffffff


	//   ....[7]....
        /*0094*/ 	.word	0xffffffff


	//   ....[8]....
        /*0098*/ 	.word	0xffffffff


	//   ....[9]....
        /*009c*/ 	.word	0xffffffff


	//   ....[10]....
        /*00a0*/ 	.word	0xffffffff


	//   ....[11]....
        /*00a4*/ 	.word	0xffffffff


	//   ....[12]....
        /*00a8*/ 	.word	0xffffffff


	//   ....[13]....
        /*00ac*/ 	.word	0xffffffff


	//----- nvinfo : EIATTR_COOP_GROUP_INSTR_OFFSETS
	.align		4
.L_41:
        /*00b0*/ 	.byte	0x04, 0x28
        /*00b2*/ 	.short	(.L_43 - .L_42)


	//   ....[0]....
.L_42:
        /*00b4*/ 	.word	0x000000c0


	//   ....[1]....
        /*00b8*/ 	.word	0x00000500


	//   ....[2]....
        /*00bc*/ 	.word	0x00000660


	//   ....[3]....
        /*00c0*/ 	.word	0x000007d0


	//   ....[4]....
        /*00c4*/ 	.word	0x000008c0


	//   ....[5]....
        /*00c8*/ 	.word	0x00000a20


	//   ....[6]....
        /*00cc*/ 	.word	0x00000bb0


	//   ....[7]....
        /*00d0*/ 	.word	0x00000df0


	//   ....[8]....
        /*00d4*/ 	.word	0x00002120


	//   ....[9]....
        /*00d8*/ 	.word	0x00002e70


	//   ....[10]....
        /*00dc*/ 	.word	0x00003340


	//   ....[11]....
        /*00e0*/ 	.word	0x00003370


	//   ....[12]....
        /*00e4*/ 	.word	0x00004150


	//   ....[13]....
        /*00e8*/ 	.word	0x00004360


	//----- nvinfo : EIATTR_VRC_CTA_INIT_COUNT
	.align		4
.L_43:
        /*00ec*/ 	.byte	0x02, 0x4a
        /*00ee*/ 	.byte	0x80
	.zero		1


	//----- nvinfo : EIATTR_SYSCALL_OFFSETS
	.align		4
        /*00f0*/ 	.byte	0x04, 0x46
        /*00f2*/ 	.short	(.L_45 - .L_44)


	//   ....[0]....
.L_44:
        /*00f4*/ 	.word	0x00005c60


	//   ....[1]....
        /*00f8*/ 	.word	0x00005d50


	//   ....[2]....
        /*00fc*/ 	.word	0x00006510


	//   ....[3]....
        /*0100*/ 	.word	0x00006e90


	//----- nvinfo : EIATTR_MBARRIER_INSTR_OFFSETS
	.align		4
.L_45:
        /*0104*/ 	.byte	0x04, 0x39
        /*0106*/ 	.short	(.L_47 - .L_46)


	//   ....[0]....
.L_46:
        /*0108*/ 	.word	0x000005f0
        /*010c*/ 	.word	0x000000ff
        /*0110*/ 	.word	0x00000000
        /*0114*/ 	.short	0x0100
        /*0116*/ 	.byte	0x08
	.zero		1


	//   ....[1]....
        /*0118*/ 	.word	0x00000600
        /*011c*/ 	.word	0x000000ff
        /*0120*/ 	.word	0x00000018
        /*0124*/ 	.short	0x0100
        /*0126*/ 	.byte	0x08
	.zero		1


	//   ....[2]....
        /*0128*/ 	.word	0x00000610
        /*012c*/ 	.word	0x000000ff
        /*0130*/ 	.word	0x00000008
        /*0134*/ 	.short	0x0100
        /*0136*/ 	.byte	0x08
	.zero		1


	//   ....[3]....
        /*0138*/ 	.word	0x00000620
        /*013c*/ 	.word	0x000000ff
        /*0140*/ 	.word	0x00000020
        /*0144*/ 	.short	0x0100
        /*0146*/ 	.byte	0x08
	.zero		1


	//   ....[4]....
        /*0148*/ 	.word	0x00000630
        /*014c*/ 	.word	0x000000ff
        /*0150*/ 	.word	0x00000010
        /*0154*/ 	.short	0x0100
        /*0156*/ 	.byte	0x08
	.zero		1


	//   ....[5]....
        /*0158*/ 	.word	0x00000640
        /*015c*/ 	.word	0x000000ff
        /*0160*/ 	.word	0x00000028
        /*0164*/ 	.short	0x0100
        /*0166*/ 	.byte	0x08
	.zero		1


	//   ....[6]....
        /*0168*/ 	.word	0x00000760
        /*016c*/ 	.word	0x000000ff
        /*0170*/ 	.word	0x00000030
        /*0174*/ 	.short	0x0100
        /*0176*/ 	.byte	0x09
	.zero		1


	//   ....[7]....
        /*0178*/ 	.word	0x00000770
        /*017c*/ 	.word	0x000000ff
        /*0180*/ 	.word	0x00000048
        /*0184*/ 	.short	0x0100
        /*0186*/ 	.byte	0x09
	.zero		1


	//   ....[8]....
        /*0188*/ 	.word	0x00000780
        /*018c*/ 	.word	0x000000ff
        /*0190*/ 	.word	0x00000038
        /*0194*/ 	.short	0x0100
        /*0196*/ 	.byte	0x09
	.zero		1


	//   ....[9]....
        /*0198*/ 	.word	0x00000790
        /*019c*/ 	.word	0x000000ff
        /*01a0*/ 	.word	0x00000050
        /*01a4*/ 	.short	0x0100
        /*01a6*/ 	.byte	0x09
	.zero		1


	//   ....[10]....
        /*01a8*/ 	.word	0x000007a0
        /*01ac*/ 	.word	0x000000ff
        /*01b0*/ 	.word	0x00000040
        /*01b4*/ 	.short	0x0100
        /*01b6*/ 	.byte	0x09
	.zero		1


	//   ....[11]....
        /*01b8*/ 	.word	0x000007b0
        /*01bc*/ 	.word	0x000000ff
        /*01c0*/ 	.word	0x00000058
        /*01c4*/ 	.short	0x0100
        /*01c6*/ 	.byte	0x09
	.zero		1


	//   ....[12]....
        /*01c8*/ 	.word	0x00000890
        /*01cc*/ 	.word	0x000000ff
        /*01d0*/ 	.word	0x00000060
        /*01d4*/ 	.short	0x0100
        /*01d6*/ 	.byte	0x08
	.zero		1


	//   ....[13]....
        /*01d8*/ 	.word	0x000008a0
        /*01dc*/ 	.word	0x000000ff
        /*01e0*/ 	.word	0x00000068
        /*01e4*/ 	.short	0x0100
        /*01e6*/ 	.byte	0x08
	.zero		1


	//   ....[14]....
        /*01e8*/ 	.word	0x000009d0
        /*01ec*/ 	.word	0x000000ff
        /*01f0*/ 	.word	0x00000070
        /*01f4*/ 	.short	0x0100
        /*01f6*/ 	.byte	0x08
	.zero		1


	//   ....[15]....
        /*01f8*/ 	.word	0x000009e0
        /*01fc*/ 	.word	0x000000ff
        /*0200*/ 	.word	0x00000080
        /*0204*/ 	.short	0x0100
        /*0206*/ 	.byte	0x08
	.zero		1


	//   ....[16]....
        /*0208*/ 	.word	0x000009f0
        /*020c*/ 	.word	0x000000ff
        /*0210*/ 	.word	0x00000078
        /*0214*/ 	.short	0x0100
        /*0216*/ 	.byte	0x08
	.zero		1


	//   ....[17]....
        /*0218*/ 	.word	0x00000a00
        /*021c*/ 	.word	0x000000ff
        /*0220*/ 	.word	0x00000088
        /*0224*/ 	.short	0x0100
        /*0226*/ 	.byte	0x08
	.zero		1


	//   ....[18]....
        /*0228*/ 	.word	0x00000b20
        /*022c*/ 	.word	0x000000ff
        /*0230*/ 	.word	0x00000090
        /*0234*/ 	.short	0x0100
        /*0236*/ 	.byte	0x09
	.zero		1


	//   ....[19]....
        /*0238*/ 	.word	0x00000b30
        /*023c*/ 	.word	0x000000ff
        /*0240*/ 	.word	0x000000b0
        /*0244*/ 	.short	0x0100
        /*0246*/ 	.byte	0x09
	.zero		1


	//   ....[20]....
        /*0248*/ 	.word	0x00000b40
        /*024c*/ 	.word	0x000000ff
        /*0250*/ 	.word	0x00000098
        /*0254*/ 	.short	0x0100
        /*0256*/ 	.byte	0x09
	.zero		1


	//   ....[21]....
        /*0258*/ 	.word	0x00000b50
        /*025c*/ 	.word	0x000000ff
        /*0260*/ 	.word	0x000000b8
        /*0264*/ 	.short	0x0100
        /*0266*/ 	.byte	0x09
	.zero		1


	//   ....[22]....
        /*0268*/ 	.word	0x00000b60
        /*026c*/ 	.word	0x000000ff
        /*0270*/ 	.word	0x000000a0
        /*0274*/ 	.short	0x0100
        /*0276*/ 	.byte	0x09
	.zero		1


	//   ....[23]....
        /*0278*/ 	.word	0x00000b70
        /*027c*/ 	.word	0x000000ff
        /*0280*/ 	.word	0x000000c0
        /*0284*/ 	.short	0x0100
        /*0286*/ 	.byte	0x09
	.zero		1


	//   ....[24]....
        /*0288*/ 	.word	0x00000b80
        /*028c*/ 	.word	0x000000ff
        /*0290*/ 	.word	0x000000a8
        /*0294*/ 	.short	0x0100
        /*0296*/ 	.byte	0x09
	.zero		1


	//   ....[25]....
        /*0298*/ 	.word	0x00000b90
        /*029c*/ 	.word	0x000000ff
        /*02a0*/ 	.word	0x000000c8
        /*02a4*/ 	.short	0x0100
        /*02a6*/ 	.byte	0x09
	.zero		1


	//   ....[26]....
        /*02a8*/ 	.word	0x00000c80
        /*02ac*/ 	.word	0x000000ff
        /*02b0*/ 	.word	0x000000d0
        /*02b4*/ 	.short	0x0100
        /*02b6*/ 	.byte	0x08
	.zero		1


	//   ....[27]....
        /*02b8*/ 	.word	0x00000c90
        /*02bc*/ 	.word	0x000000ff
        /*02c0*/ 	.word	0x000000e0
        /*02c4*/ 	.short	0x0100
        /*02c6*/ 	.byte	0x08
	.zero		1


	//   ....[28]....
        /*02c8*/ 	.word	0x00000ca0
        /*02cc*/ 	.word	0x000000ff
        /*02d0*/ 	.word	0x000000d8
        /*02d4*/ 	.short	0x0100
        /*02d6*/ 	.byte	0x08
	.zero		1


	//   ....[29]....
        /*02d8*/ 	.word	0x00000cb0
        /*02dc*/ 	.word	0x000000ff
        /*02e0*/ 	.word	0x000000e8
        /*02e4*/ 	.short	0x0100
        /*02e6*/ 	.byte	0x08
	.zero		1


	//   ....[30]....
        /*02e8*/ 	.word	0x00000da0
        /*02ec*/ 	.word	0x000000ff
        /*02f0*/ 	.word	0x000000f0
        /*02f4*/ 	.short	0x0100
        /*02f6*/ 	.byte	0x06
	.zero		1


	//   ....[31]....
        /*02f8*/ 	.word	0x000017c0
        /*02fc*/ 	.word	0x00000003
        /*0300*/ 	.word	0x000000e0
        /*0304*/ 	.short	0x010a
        /*0306*/ 	.byte	0xff
	.zero		1


	//   ....[32]....
        /*0308*/ 	.word	0x000017f0
        /*030c*/ 	.word	0x00000003
        /*0310*/ 	.word	0x000000d0
        /*0314*/ 	.short	0x0101
        /*0316*/ 	.byte	0xff
	.zero		1


	//   ....[33]....
        /*0318*/ 	.word	0x000018f0
        /*031c*/ 	.word	0x000000ff
        /*0320*/ 	.word	0x00000018
        /*0324*/ 	.short	0x010a
        /*0326*/ 	.byte	0x08
	.zero		1


	//   ....[34]....
        /*0328*/ 	.word	0x000019c0
        /*032c*/ 	.word	0x000000ff
        /*0330*/ 	.word	0x00000018
        /*0334*/ 	.short	0x010a
        /*0336*/ 	.byte	0x21
	.zero		1


	//   ....[35]....
        /*0338*/ 	.word	0x00001b70
        /*033c*/ 	.word	0x000000ff
        /*0340*/ 	.word	0x00000018
        /*0344*/ 	.short	0x010a
        /*0346*/ 	.byte	0x08
	.zero		1


	//   ....[36]....
        /*0348*/ 	.word	0x00001d30
        /*034c*/ 	.word	0x000000ff
        /*0350*/ 	.word	0x00000068
        /*0354*/ 	.short	0x0101
        /*0356*/ 	.byte	0x04
	.zero		1


	//   ....[37]....
        /*0358*/ 	.word	0x00001d50
        /*035c*/ 	.word	0x000000ff
        /*0360*/ 	.word	0x00000018
        /*0364*/ 	.short	0x010a
        /*0366*/ 	.byte	0x08
	.zero		1


	//   ....[38]....
        /*0368*/ 	.word	0x00001dd0
        /*036c*/ 	.word	0x000000ff
        /*0370*/ 	.word	0x00000018
        /*0374*/ 	.short	0x010a
        /*0376*/ 	.byte	0x21
	.zero		1


	//   ....[39]....
        /*0378*/ 	.word	0x00001f60
        /*037c*/ 	.word	0x000000ff
        /*0380*/ 	.word	0x00000018
        /*0384*/ 	.short	0x010a
        /*0386*/ 	.byte	0x08
	.zero		1


	//   ....[40]....
        /*0388*/ 	.word	0x00002150
        /*038c*/ 	.word	0x00000002
        /*0390*/ 	.word	0x00000070
        /*0394*/ 	.short	0x010a
        /*0396*/ 	.byte	0xff
	.zero		1


	//   ....[41]....
        /*0398*/ 	.word	0x00002210
        /*039c*/ 	.word	0x00000002
        /*03a0*/ 	.word	0x00000000
        /*03a4*/ 	.short	0x0101
        /*03a6*/ 	.byte	0xff
	.zero		1


	//   ....[42]....
        /*03a8*/ 	.word	0x00002770
        /*03ac*/ 	.word	0x000000ff
        /*03b0*/ 	.word	0x00000000
        /*03b4*/ 	.short	0x010a
        /*03b6*/ 	.byte	0x05
	.zero		1


	//   ....[43]....
        /*03b8*/ 	.word	0x00002800
        /*03bc*/ 	.word	0x000000ff
        /*03c0*/ 	.word	0x00000000
        /*03c4*/ 	.short	0x010a
        /*03c6*/ 	.byte	0x05
	.zero		1


	//   ....[44]....
        /*03c8*/ 	.word	0x000028a0
        /*03cc*/ 	.word	0x00000000
        /*03d0*/ 	.word	0x00000000
        /*03d4*/ 	.short	0x010a
        /*03d6*/ 	.byte	0xff
	.zero		1


	//   ....[45]....
        /*03d8*/ 	.word	0x000029d0
        /*03dc*/ 	.word	0x00000000
        /*03e0*/ 	.word	0x000000d0
        /*03e4*/ 	.short	0x010a
        /*03e6*/ 	.byte	0xff
	.zero		1


	//   ....[46]....
        /*03e8*/ 	.word	0x00002a40
        /*03ec*/ 	.word	0x00000004
        /*03f0*/ 	.word	0x00000000
        /*03f4*/ 	.short	0x0101
        /*03f6*/ 	.byte	0xff
	.zero		1


	//   ....[47]....
        /*03f8*/ 	.word	0x00002a60
        /*03fc*/ 	.word	0x000000ff
        /*0400*/ 	.word	0x00000080
        /*0404*/ 	.short	0x010a
        /*0406*/ 	.byte	0x05
	.zero		1


	//   ....[48]....
        /*0408*/ 	.word	0x00002b80
        /*040c*/ 	.word	0x00000000
        /*0410*/ 	.word	0x00000070
        /*0414*/ 	.short	0x010a
        /*0416*/ 	.byte	0xff
	.zero		1


	//   ....[49]....
        /*0418*/ 	.word	0x00002c80
        /*041c*/ 	.word	0x00000000
        /*0420*/ 	.word	0x00000000
        /*0424*/ 	.short	0x0101
        /*0426*/ 	.byte	0xff
	.zero		1


	//   ....[50]....
        /*0428*/ 	.word	0x00002d10
        /*042c*/ 	.word	0x000000ff
        /*0430*/ 	.word	0x00000080
        /*0434*/ 	.short	0x0106
        /*0436*/ 	.byte	0x05
	.zero		1


	//   ....[51]....
        /*0438*/ 	.word	0x00002d30
        /*043c*/ 	.word	0x000000ff
        /*0440*/ 	.word	0x00000080
        /*0444*/ 	.short	0x010a
        /*0446*/ 	.byte	0x05
	.zero		1


	//   ....[52]....
        /*0448*/ 	.word	0x00002dc0
        /*044c*/ 	.word	0x000000ff
        /*0450*/ 	.word	0x00000080
        /*0454*/ 	.short	0x0106
        /*0456*/ 	.byte	0x04
	.zero		1


	//   ....[53]....
        /*0458*/ 	.word	0x00002e00
        /*045c*/ 	.word	0x00000000
        /*0460*/ 	.word	0x00000080
        /*0464*/ 	.short	0x010a
        /*0466*/ 	.byte	0xff
	.zero		1


	//   ....[54]....
        /*0468*/ 	.word	0x00003040
        /*046c*/ 	.word	0x000000ff
        /*0470*/ 	.word	0x00000008
        /*0474*/ 	.short	0x010a
        /*0476*/ 	.byte	0x06
	.zero		1


	//   ....[55]....
        /*0478*/ 	.word	0x00003060
        /*047c*/ 	.word	0x000000ff
        /*0480*/ 	.word	0x00000008
        /*0484*/ 	.short	0x010a
        /*0486*/ 	.byte	0x06
	.zero		1


	//   ....[56]....
        /*0488*/ 	.word	0x000031f0
        /*048c*/ 	.word	0x000000ff
        /*0490*/ 	.word	0x00000008
        /*0494*/ 	.short	0x010a
        /*0496*/ 	.byte	0x06
	.zero		1


	//   ....[57]....
        /*0498*/ 	.word	0x00003210
        /*049c*/ 	.word	0x000000ff
        /*04a0*/ 	.word	0x00000008
        /*04a4*/ 	.short	0x010a
        /*04a6*/ 	.byte	0x06
	.zero		1


	//   ....[58]....
        /*04a8*/ 	.word	0x000032d0
        /*04ac*/ 	.word	0x000000ff
        /*04b0*/ 	.word	0x00000000
        /*04b4*/ 	.short	0x0101
        /*04b6*/ 	.byte	0x07
	.zero		1


	//   ....[59]....
        /*04b8*/ 	.word	0x00003690
        /*04bc*/ 	.word	0x00000000
        /*04c0*/ 	.word	0x00000070
        /*04c4*/ 	.short	0x010a
        /*04c6*/ 	.byte	0xff
	.zero		1


	//   ....[60]....
        /*04c8*/ 	.word	0x00003750
        /*04cc*/ 	.word	0x00000000
        /*04d0*/ 	.word	0x00000000
        /*04d4*/ 	.short	0x0101
        /*04d6*/ 	.byte	0xff
	.zero		1


	//   ....[61]....
        /*04d8*/ 	.word	0x00003800
        /*04dc*/ 	.word	0x000000ff
        /*04e0*/ 	.word	0x00000000
        /*04e4*/ 	.short	0x010a
        /*04e6*/ 	.byte	0x09
	.zero		1


	//   ....[62]....
        /*04e8*/ 	.word	0x00003820
        /*04ec*/ 	.word	0x000000ff
        /*04f0*/ 	.word	0x000000b0
        /*04f4*/ 	.short	0x010a
        /*04f6*/ 	.byte	0x08
	.zero		1


	//   ....[63]....
        /*04f8*/ 	.word	0x000038d0
        /*04fc*/ 	.word	0x000000ff
        /*0500*/ 	.word	0x00000000
        /*0504*/ 	.short	0x010a
        /*0506*/ 	.byte	0x0e
	.zero		1


	//   ....[64]....
        /*0508*/ 	.word	0x00003a00
        /*050c*/ 	.word	0x000000ff
        /*0510*/ 	.word	0x00000000
        /*0514*/ 	.short	0x010a
        /*0516*/ 	.byte	0x26
	.zero		1


	//   ....[65]....
        /*0518*/ 	.word	0x00003e40
        /*051c*/ 	.word	0x000000ff
        /*0520*/ 	.word	0x00000000
        /*0524*/ 	.short	0x010a
        /*0526*/ 	.byte	0x08
	.zero		1


	//   ....[66]....
        /*0528*/ 	.word	0x00003ed0
        /*052c*/ 	.word	0x000000ff
        /*0530*/ 	.word	0x00000000
        /*0534*/ 	.short	0x010a
        /*0536*/ 	.byte	0x08
	.zero		1


	//   ....[67]....
        /*0538*/ 	.word	0x00003f60
        /*053c*/ 	.word	0x000000ff
        /*0540*/ 	.word	0x00000000
        /*0544*/ 	.short	0x010a
        /*0546*/ 	.byte	0x08
	.zero		1


	//   ....[68]....
        /*0548*/ 	.word	0x00004000
        /*054c*/ 	.word	0x00000000
        /*0550*/ 	.word	0x00000000
        /*0554*/ 	.short	0x010a
        /*0556*/ 	.byte	0xff
	.zero		1


	//   ....[69]....
        /*0558*/ 	.word	0x00004040
        /*055c*/ 	.word	0x00000000
        /*0560*/ 	.word	0x00000000
        /*0564*/ 	.short	0x010a
        /*0566*/ 	.byte	0xff
	.zero		1


	//   ....[70]....
        /*0568*/ 	.word	0x000040b0
        /*056c*/ 	.word	0x000000ff
        /*0570*/ 	.word	0x00000000
        /*0574*/ 	.short	0x0101
        /*0576*/ 	.byte	0x05
	.zero		1


	//   ....[71]....
        /*0578*/ 	.word	0x000040f0
        /*057c*/ 	.word	0x000000ff
        /*0580*/ 	.word	0x000000f0
        /*0584*/ 	.short	0x010a
        /*0586*/ 	.byte	0x07
	.zero		1


	//   ....[72]....
        /*0588*/ 	.word	0x00004140
        /*058c*/ 	.word	0x000000ff
        /*0590*/ 	.word	0x00000000
        /*0594*/ 	.short	0x0101
        /*0596*/ 	.byte	0x05
	.zero		1


	//   ....[73]....
        /*0598*/ 	.word	0x00004550
        /*059c*/ 	.word	0x00000000
        /*05a0*/ 	.word	0x00000070
        /*05a4*/ 	.short	0x010a
        /*05a6*/ 	.byte	0xff
	.zero		1


	//   ....[74]....
        /*05a8*/ 	.word	0x00004610
        /*05ac*/ 	.word	0x00000000
        /*05b0*/ 	.word	0x00000000
        /*05b4*/ 	.short	0x0101
        /*05b6*/ 	.byte	0xff
	.zero		1


	//   ....[75]....
        /*05b8*/ 	.word	0x00004930
        /*05bc*/ 	.word	0x000000ff
        /*05c0*/ 	.word	0x00000068
        /*05c4*/ 	.short	0x010a
        /*05c6*/ 	.byte	0x06
	.zero		1


	//   ....[76]....
        /*05c8*/ 	.word	0x00004b50
        /*05cc*/ 	.word	0x000000ff
        /*05d0*/ 	.word	0x00000048
        /*05d4*/ 	.short	0x010a
        /*05d6*/ 	.byte	0x0f
	.zero		1


	//   ....[77]....
        /*05d8*/ 	.word	0x00004e00
        /*05dc*/ 	.word	0x000000ff
        /*05e0*/ 	.word	0x00000030
        /*05e4*/ 	.short	0x010b
        /*05e6*/ 	.byte	0x0f
	.zero		1


	//   ....[78]....
        /*05e8*/ 	.word	0x00004e80
        /*05ec*/ 	.word	0x000000ff
        /*05f0*/ 	.word	0x00000000
        /*05f4*/ 	.short	0x0101
        /*05f6*/ 	.byte	0x10
	.zero		1


	//   ....[79]....
        /*05f8*/ 	.word	0x00004ec0
        /*05fc*/ 	.word	0x000000ff
        /*0600*/ 	.word	0x00000048
        /*0604*/ 	.short	0x010a
        /*0606*/ 	.byte	0x0d
	.zero		1


	//   ....[80]....
        /*0608*/ 	.word	0x00005100
        /*060c*/ 	.word	0x000000ff
        /*0610*/ 	.word	0x00000030
        /*0614*/ 	.short	0x010b
        /*0616*/ 	.byte	0x0d
	.zero		1


	//   ....[81]....
        /*0618*/ 	.word	0x00005170
        /*061c*/ 	.word	0x000000ff
        /*0620*/ 	.word	0x00000000
        /*0624*/ 	.short	0x0101
        /*0626*/ 	.byte	0x0f
	.zero		1


	//   ....[82]....
        /*0628*/ 	.word	0x000051c0
        /*062c*/ 	.word	0x000000ff
        /*0630*/ 	.word	0x00000000
        /*0634*/ 	.short	0x010a
        /*0636*/ 	.byte	0x04
	.zero		1


	//   ....[83]....
        /*0638*/ 	.word	0x00005250
        /*063c*/ 	.word	0x000000ff
        /*0640*/ 	.word	0x00000000
        /*0644*/ 	.short	0x010a
        /*0646*/ 	.byte	0x04
	.zero		1


	//   ....[84]....
        /*0648*/ 	.word	0x000052f0
        /*064c*/ 	.word	0x00000000
        /*0650*/ 	.word	0x00000000
        /*0654*/ 	.short	0x010a
        /*0656*/ 	.byte	0xff
	.zero		1


	//   ....[85]....
        /*0658*/ 	.word	0x00005630
        /*065c*/ 	.word	0x00000000
        /*0660*/ 	.word	0x00000070
        /*0664*/ 	.short	0x010a
        /*0666*/ 	.byte	0xff
	.zero		1


	//   ....[86]....
        /*0668*/ 	.word	0x00005740
        /*066c*/ 	.word	0x00000000
        /*0670*/ 	.word	0x00000000
        /*0674*/ 	.short	0x0101
        /*0676*/ 	.byte	0xff
	.zero		1


	//   ....[87]....
        /*0678*/ 	.word	0x00006190
        /*067c*/ 	.word	0x00000000
        /*0680*/ 	.word	0x00000030
        /*0684*/ 	.short	0x010a
        /*0686*/ 	.byte	0xff
	.zero		1


	//   ....[88]....
        /*0688*/ 	.word	0x000061d0
        /*068c*/ 	.word	0x0000004c
        /*0690*/ 	.word	0x00000090
        /*0694*/ 	.short	0x010a
        /*0696*/ 	.byte	0xff
	.zero		1


	//   ....[89]....
        /*0698*/ 	.word	0x000062e0
        /*069c*/ 	.word	0x00000000
        /*06a0*/ 	.word	0x00000030
        /*06a4*/ 	.short	0x010a
        /*06a6*/ 	.byte	0xff
	.zero		1


	//   ....[90]....
        /*06a8*/ 	.word	0x000063f0
        /*06ac*/ 	.word	0x0000004c
        /*06b0*/ 	.word	0x00000090
        /*06b4*/ 	.short	0x010a
        /*06b6*/ 	.byte	0xff
	.zero		1


	//   ....[91]....
        /*06b8*/ 	.word	0x00006c00
        /*06bc*/ 	.word	0x00000000
        /*06c0*/ 	.word	0x00000000
        /*06c4*/ 	.short	0x0101
        /*06c6*/ 	.byte	0xff
	.zero		1


	//   ....[92]....
        /*06c8*/ 	.word	0x00006c10
        /*06cc*/ 	.word	0x00000002
        /*06d0*/ 	.word	0x00000030
        /*06d4*/ 	.short	0x010a
        /*06d6*/ 	.byte	0xff
	.zero		1


	//   ....[93]....
        /*06d8*/ 	.word	0x00006cd0
        /*06dc*/ 	.word	0x00000002
        /*06e0*/ 	.word	0x00000030
        /*06e4*/ 	.short	0x010a
        /*06e6*/ 	.byte	0xff
	.zero		1


	//   ....[94]....
        /*06e8*/ 	.word	0x00006fb0
        /*06ec*/ 	.word	0x0000004c
        /*06f0*/ 	.word	0x00000000
        /*06f4*/ 	.short	0x0101
        /*06f6*/ 	.byte	0xff
	.zero		1


	//   ....[95]....
        /*06f8*/ 	.word	0x000075f0
        /*06fc*/ 	.word	0x00000002
        /*0700*/ 	.word	0x00000000
        /*0704*/ 	.short	0x0101
        /*0706*/ 	.byte	0xff
	.zero		1


	//   ....[96]....
        /*0708*/ 	.word	0x00007860
        /*070c*/ 	.word	0x000000ff
        /*0710*/ 	.word	0x00000000
        /*0714*/ 	.short	0x0101
        /*0716*/ 	.byte	0x04
	.zero		1


	//   ....[97]....
        /*0718*/ 	.word	0x00007880
        /*071c*/ 	.word	0x00000003
        /*0720*/ 	.word	0x000000e0
        /*0724*/ 	.short	0x010a
        /*0726*/ 	.byte	0xff
	.zero		1


	//   ....[98]....
        /*0728*/ 	.word	0x000078e0
        /*072c*/ 	.word	0x00000002
        /*0730*/ 	.word	0x00000018
        /*0734*/ 	.short	0x010a
        /*0736*/ 	.byte	0xff
	.zero		1


	//   ....[99]....
        /*0738*/ 	.word	0x00007940
        /*073c*/ 	.word	0x00000002
        /*0740*/ 	.word	0x00000018
        /*0744*/ 	.short	0x010a
        /*0746*/ 	.byte	0xff
	.zero		1


	//   ....[100]....
        /*0748*/ 	.word	0x00007990
        /*074c*/ 	.word	0x00000002
        /*0750*/ 	.word	0x00000070
        /*0754*/ 	.short	0x010a
        /*0756*/ 	.byte	0xff
	.zero		1


	//   ....[101]....
        /*0758*/ 	.word	0x000079f0
        /*075c*/ 	.word	0x00000000
        /*0760*/ 	.word	0x00000000
        /*0764*/ 	.short	0x010a
        /*0766*/ 	.byte	0xff
	.zero		1


	//   ....[102]....
        /*0768*/ 	.word	0x00007a50
        /*076c*/ 	.word	0x00000000
        /*0770*/ 	.word	0x00000000
        /*0774*/ 	.short	0x010a
        /*0776*/ 	.byte	0xff
	.zero		1


	//   ....[103]....
        /*0778*/ 	.word	0x00007aa0
        /*077c*/ 	.word	0x00000000
        /*0780*/ 	.word	0x000000d0
        /*0784*/ 	.short	0x010a
        /*0786*/ 	.byte	0xff
	.zero		1


	//   ....[104]....
        /*0788*/ 	.word	0x00007b00
        /*078c*/ 	.word	0x00000000
        /*0790*/ 	.word	0x00000080
        /*0794*/ 	.short	0x010a
        /*0796*/ 	.byte	0xff
	.zero		1


	//   ....[105]....
        /*0798*/ 	.word	0x00007b50
        /*079c*/ 	.word	0x00000000
        /*07a0*/ 	.word	0x00000070
        /*07a4*/ 	.short	0x010a
        /*07a6*/ 	.byte	0xff
	.zero		1


	//   ....[106]....
        /*07a8*/ 	.word	0x00007bb0
        /*07ac*/ 	.word	0x00000000
        /*07b0*/ 	.word	0x00000080
        /*07b4*/ 	.short	0x010a
        /*07b6*/ 	.byte	0xff
	.zero		1


	//   ....[107]....
        /*07b8*/ 	.word	0x00007c10
        /*07bc*/ 	.word	0x00000004
        /*07c0*/ 	.word	0x00000008
        /*07c4*/ 	.short	0x010a
        /*07c6*/ 	.byte	0xff
	.zero		1


	//   ....[108]....
        /*07c8*/ 	.word	0x00007cf0
        /*07cc*/ 	.word	0x00000002
        /*07d0*/ 	.word	0x00000008
        /*07d4*/ 	.short	0x010a
        /*07d6*/ 	.byte	0xff
	.zero		1


	//   ....[109]....
        /*07d8*/ 	.word	0x00007d40
        /*07dc*/ 	.word	0x00000000
        /*07e0*/ 	.word	0x00000070
        /*07e4*/ 	.short	0x010a
        /*07e6*/ 	.byte	0xff
	.zero		1


	//   ....[110]....
        /*07e8*/ 	.word	0x00007da0
        /*07ec*/ 	.word	0x00000000
        /*07f0*/ 	.word	0x000000b0
        /*07f4*/ 	.short	0x010a
        /*07f6*/ 	.byte	0xff
	.zero		1


	//   ....[111]....
        /*07f8*/ 	.word	0x00007e00
        /*07fc*/ 	.word	0x00000000
        /*0800*/ 	.word	0x00000000
        /*0804*/ 	.short	0x010a
        /*0806*/ 	.byte	0xff
	.zero		1


	//   ....[112]....
        /*0808*/ 	.word	0x00007e60
        /*080c*/ 	.word	0x00000000
        /*0810*/ 	.word	0x00000000
        /*0814*/ 	.short	0x010a
        /*0816*/ 	.byte	0xff
	.zero		1


	//   ....[113]....
        /*0818*/ 	.word	0x00007ec0
        /*081c*/ 	.word	0x00000000
        /*0820*/ 	.word	0x00000000
        /*0824*/ 	.short	0x010a
        /*0826*/ 	.byte	0xff
	.zero		1


	//   ....[114]....
        /*0828*/ 	.word	0x00007f20
        /*082c*/ 	.word	0x00000000
        /*0830*/ 	.word	0x00000000
        /*0834*/ 	.short	0x010a
        /*0836*/ 	.byte	0xff
	.zero		1


	//   ....[115]....
        /*0838*/ 	.word	0x00007f80
        /*083c*/ 	.word	0x00000000
        /*0840*/ 	.word	0x000000f0
        /*0844*/ 	.short	0x010a
        /*0846*/ 	.byte	0xff
	.zero		1


	//   ....[116]....
        /*0848*/ 	.word	0x00007fd0
        /*084c*/ 	.word	0x00000000
        /*0850*/ 	.word	0x00000070
        /*0854*/ 	.short	0x010a
        /*0856*/ 	.byte	0xff
	.zero		1


	//   ....[117]....
        /*0858*/ 	.word	0x00008030
        /*085c*/ 	.word	0x00000000
        /*0860*/ 	.word	0x00000068
        /*0864*/ 	.short	0x010a
        /*0866*/ 	.byte	0xff
	.zero		1


	//   ....[118]....
        /*0868*/ 	.word	0x00008090
        /*086c*/ 	.word	0x00000000
        /*0870*/ 	.word	0x00000048
        /*0874*/ 	.short	0x010a
        /*0876*/ 	.byte	0xff
	.zero		1


	//   ....[119]....
        /*0878*/ 	.word	0x000080f0
        /*087c*/ 	.word	0x00000003
        /*0880*/ 	.word	0x00000048
        /*0884*/ 	.short	0x010a
        /*0886*/ 	.byte	0xff
	.zero		1


	//   ....[120]....
        /*0888*/ 	.word	0x00008150
        /*088c*/ 	.word	0x00000000
        /*0890*/ 	.word	0x00000000
        /*0894*/ 	.short	0x010a
        /*0896*/ 	.byte	0xff
	.zero		1


	//   ....[121]....
        /*0898*/ 	.word	0x000081b0
        /*089c*/ 	.word	0x00000000
        /*08a0*/ 	.word	0x00000000
        /*08a4*/ 	.short	0x010a
        /*08a6*/ 	.byte	0xff
	.zero		1


	//   ....[122]....
        /*08a8*/ 	.word	0x00008200
        /*08ac*/ 	.word	0x00000000
        /*08b0*/ 	.word	0x00000070
        /*08b4*/ 	.short	0x010a
        /*08b6*/ 	.byte	0xff
	.zero		1


	//   ....[123]....
        /*08b8*/ 	.word	0x00008250
        /*08bc*/ 	.word	0x00000000
        /*08c0*/ 	.word	0x00000030
        /*08c4*/ 	.short	0x010a
        /*08c6*/ 	.byte	0xff
	.zero		1


	//   ....[124]....
        /*08c8*/ 	.word	0x000082a0
        /*08cc*/ 	.word	0x0000004c
        /*08d0*/ 	.word	0x00000090
        /*08d4*/ 	.short	0x010a
        /*08d6*/ 	.byte	0xff
	.zero		1


	//   ....[125]....
        /*08d8*/ 	.word	0x000082f0
        /*08dc*/ 	.word	0x00000002
        /*08e0*/ 	.word	0x00000030
        /*08e4*/ 	.short	0x010a
        /*08e6*/ 	.byte	0xff
	.zero		1


	//----- nvinfo : EIATTR_NUM_MBARRIERS
	.align		4
.L_47:
        /*08e8*/ 	.byte	0x03, 0x38
        /*08ea*/ 	.short	0x001f


	//----- nvinfo : EIATTR_EXIT_INSTR_OFFSETS
	.align		4
        /*08ec*/ 	.byte	0x04, 0x1c
        /*08ee*/ 	.short	(.L_49 - .L_48)


	//   ....[0]....
.L_48:
        /*08f0*/ 	.word	0x000028d0


	//   ....[1]....
        /*08f4*/ 	.word	0x00002dd0


	//   ....[2]....
        /*08f8*/ 	.word	0x00002e30


	//   ....[3]....
        /*08fc*/ 	.word	0x00004370


	//   ....[4]....
        /*0900*/ 	.word	0x00005320


	//   ....[5]....
        /*0904*/ 	.word	0x00005360


	//   ....[6]....
        /*0908*/ 	.word	0x00007750


	//   ....[7]....
        /*090c*/ 	.word	0x000077d0


	//   ....[8]....
        /*0910*/ 	.word	0x00007800


	//   ....[9]....
        /*0914*/ 	.word	0x00007870


	//----- nvinfo : EIATTR_MAX_THREADS
	.align		4
.L_49:
        /*0918*/ 	.byte	0x04, 0x05
        /*091a*/ 	.short	(.L_51 - .L_50)
.L_50:
        /*091c*/ 	.word	0x00000100
        /*0920*/ 	.word	0x00000001
        /*0924*/ 	.word	0x00000001


	//----- nvinfo : EIATTR_CRS_STACK_SIZE
	.align		4
.L_51:
        /*0928*/ 	.byte	0x04, 0x1e
        /*092a*/ 	.short	(.L_53 - .L_52)
.L_52:
        /*092c*/ 	.word	0x00000000


	//----- nvinfo : EIATTR_CBANK_PARAM_SIZE
	.align		4
.L_53:
        /*0930*/ 	.byte	0x03, 0x19
        /*0932*/ 	.short	0x0800


	//----- nvinfo : EIATTR_PARAM_CBANK
	.align		4
        /*0934*/ 	.byte	0x04, 0x0a
        /*0936*/ 	.short	(.L_55 - .L_54)
	.align		4
.L_54:
        /*0938*/ 	.word	index@(.nv.constant0._ZN7cutlass13device_kernelINS_4gemm6kernel13GemmUniversalIN4cute5tupleIJiiiiEEENS1_10collective13CollectiveMmaINS1_35MainloopSm100TmaUmmaWarpSpecializedILi3ELi2ELi4ENS5_IJNS4_1CILi2EEENSA_ILi1EEESC_EEEEENS5_IJNSA_ILi128EEENSA_ILi64EEESF_EEENS_6half_tENS5_IJlSC_lEEESI_SJ_NS4_8TiledMMAINS4_8MMA_AtomIJNS4_26SM100_MMA_F16BF16_2x1SM_SSISI_SI_fLi128ELi64ELNS4_4UMMA5MajorE0ELSO_0ELNSN_7ScaleInE0ELSP_0EEEEEENS4_6LayoutINS5_IJSC_SC_SC_EEENS5_IJNSA_ILi0EEESU_SU_EEEEENS5_IJNS4_10UnderscoreESX_SX_EEEEENS4_18SM100_TMA_2SM_LOADENS4_14ComposedLayoutINS4_7SwizzleILi3ELi4ELi3EEENS4_18smem_ptr_flag_bitsILi16EEENSS_INS5_IJNSA_ILi8EEESG_EEENS5_IJSG_SC_EEEEEEEvNS4_8identityES10_S1A_vS1B_EENS_8epilogue10collective18CollectiveEpilogueINS1D_23Sm100TmaWarpSpecializedILi3ELi2ELi16ELb1ELb0EEEJNS5_IJSG_SG_SF_EEENS5_IJNSS_ISG_SC_EENSS_INS5_IJNSA_ILi16EEESB_EEENS5_IJSC_NSA_ILi32EEEEEEEEEEESI_SJ_SI_SJ_NS1D_6fusion15FusionCallbacksIS1H_NS1Q_17LinearCombinationISI_fSI_fLNS_15FloatRoundStyleE2EEES1I_S1P_JEEENS4_5SM1004TMEM4LOAD26SM100_TMEM_LOAD_32dp32b16xENS4_13SM90_TMA_LOADENS11_INS12_ILi1ELi4ELi3EEES15_NSS_INS5_IJS16_S1K_EEENS5_IJS1K_SC_EEEEEEENS4_39AutoVectorizingCopyWithAssumedAlignmentILi128EEENS4_14SM90_TMA_STOREES25_S27_S27_EEEvvEEEEvNT_6ParamsE)
        /*093c*/ 	.short	0x0380
        /*093e*/ 	.short	0x0800


	//----- nvinfo : EIATTR_SW_WAR
	.align		4
.L_55:
        /*0940*/ 	.byte	0x04, 0x36
        /*0942*/ 	.short	(.L_57 - .L_56)
.L_56:
        /*0944*/ 	.word	0x00000008
.L_57:


//--------------------- .nv.callgraph             --------------------------
	.section	.nv.callgraph,"",@"SHT_CUDA_CALLGRAPH"
	.align	4
	.sectionentsize	8
	.align		4
        /*0000*/ 	.word	0x00000000
	.align		4
        /*0004*/ 	.word	0xffffffff
	.align		4
        /*0008*/ 	.word	index@(_ZN7cutlass13device_kernelINS_4gemm6kernel13GemmUniversalIN4cute5tupleIJiiiiEEENS1_10collective13CollectiveMmaINS1_35MainloopSm100TmaUmmaWarpSpecializedILi3ELi2ELi4ENS5_IJNS4_1CILi2EEENSA_ILi1EEESC_EEEEENS5_IJNSA_ILi128EEENSA_ILi64EEESF_EEENS_6half_tENS5_IJlSC_lEEESI_SJ_NS4_8TiledMMAINS4_8MMA_AtomIJNS4_26SM100_MMA_F16BF16_2x1SM_SSISI_SI_fLi128ELi64ELNS4_4UMMA5MajorE0ELSO_0ELNSN_7ScaleInE0ELSP_0EEEEEENS4_6LayoutINS5_IJSC_SC_SC_EEENS5_IJNSA_ILi0EEESU_SU_EEEEENS5_IJNS4_10UnderscoreESX_SX_EEEEENS4_18SM100_TMA_2SM_LOADENS4_14ComposedLayoutINS4_7SwizzleILi3ELi4ELi3EEENS4_18smem_ptr_flag_bitsILi16EEENSS_INS5_IJNSA_ILi8EEESG_EEENS5_IJSG_SC_EEEEEEEvNS4_8identityES10_S1A_vS1B_EENS_8epilogue10collective18CollectiveEpilogueINS1D_23Sm100TmaWarpSpecializedILi3ELi2ELi16ELb1ELb0EEEJNS5_IJSG_SG_SF_EEENS5_IJNSS_ISG_SC_EENSS_INS5_IJNSA_ILi16EEESB_EEENS5_IJSC_NSA_ILi32EEEEEEEEEEESI_SJ_SI_SJ_NS1D_6fusion15FusionCallbacksIS1H_NS1Q_17LinearCombinationISI_fSI_fLNS_15FloatRoundStyleE2EEES1I_S1P_JEEENS4_5SM1004TMEM4LOAD26SM100_TMEM_LOAD_32dp32b16xENS4_13SM90_TMA_LOADENS11_INS12_ILi1ELi4ELi3EEES15_NSS_INS5_IJS16_S1K_EEENS5_IJS1K_SC_EEEEEEENS4_39AutoVectorizingCopyWithAssumedAlignmentILi128EEENS4_14SM90_TMA_STOREES25_S27_S27_EEEvvEEEEvNT_6ParamsE)
	.align		4
        /*000c*/ 	.word	index@(__assertfail)
	.align		4
        /*0010*/ 	.word	0x00000000
	.align		4
        /*0014*/ 	.word	0xfffffffe
	.align		4
        /*0018*/ 	.word	0x00000000
	.align		4
        /*001c*/ 	.word	0xfffffffd
	.align		4
        /*0020*/ 	.word	0x00000000
	.align		4
        /*0024*/ 	.word	0xfffffffc


//--------------------- .nv.constant4             --------------------------
	.section	.nv.constant4,"a",@progbits
	.align	8
	.align		8
.nv.constant4:
        /*0000*/ 	.dword	__assertfail
	.align		8
        /*0008*/ 	.dword	__unnamed_1
	.align		8
        /*0010*/ 	.dword	__unnamed_2
	.align		8
        /*0018*/ 	.dword	_ZN39_INTERNAL_d7f34010_4_k_cu_a0302f31_70684cuda3std3__45__cpo5beginE
	.align		8
        /*0020*/ 	.dword	_ZN39_INTERNAL_d7f34010_4_k_cu_a0302f31_70684cuda3std3__45__cpo3endE
	.align		8
        /*0028*/ 	.dword	_ZN39_INTERNAL_d7f34010_4_k_cu_a0302f31_70684cuda3std3__45__cpo6cbeginE
	.align		8
        /*0030*/ 	.dword	_ZN39_INTERNAL_d7f34010_4_k_cu_a0302f31_70684cuda3std3__45__cpo4cendE
	.align		8
        /*0038*/ 	.dword	_ZN39_INTERNAL_d7f34010_4_k_cu_a0302f31_70684cuda3std3__441_GLOBAL__N__d7f34010_4_k_cu_a0302f31_70686ignoreE
	.align		8
        /*0040*/ 	.dword	_ZN39_INTERNAL_d7f34010_4_k_cu_a0302f31_70684cuda3std3__419piecewise_constructE
	.align		8
        /*0048*/ 	.dword	_ZN39_INTERNAL_d7f34010_4_k_cu_a0302f31_70684cuda3std3__48in_placeE
	.align		8
        /*0050*/ 	.dword	_ZN39_INTERNAL_d7f34010_4_k_cu_a0302f31_70684cuda3std6ranges3__45__cpo4swapE
	.align		8
        /*0058*/ 	.dword	_ZN39_INTERNAL_d7f34010_4_k_cu_a0302f31_70684cuda3std6ranges3__45__cpo9iter_moveE
	.align		8
        /*0060*/ 	.dword	_ZN39_INTERNAL_d7f34010_4_k_cu_a0302f31_70684cute7productE
	.align		8
        /*0068*/ 	.dword	_ZN39_INTERNAL_d7f34010_4_k_cu_a0302f31_70684cute1_E
	.align		8
        /*0070*/ 	.dword	$str$25
	.align		8
        /*0078*/ 	.dword	$str$26
	.align		8
        /*0080*/ 	.dword	$str$27
	.align		8
        /*0088*/ 	.dword	$str$28


//--------------------- .text._ZN7cutlass13device_kernelINS_4gemm6kernel13GemmUniversalIN4cute5tupleIJiiiiEEENS1_10collective13CollectiveMmaINS1_35MainloopSm100TmaUmmaWarpSpecializedILi3ELi2ELi4ENS5_IJNS4_1CILi2EEENSA_ILi1EEESC_EEEEENS5_IJNSA_ILi128EEENSA_ILi64EEESF_EEENS_6half_tENS5_IJlSC_lEEESI_SJ_NS4_8TiledMMAINS4_8MMA_AtomIJNS4_26SM100_MMA_F16BF16_2x1SM_SSISI_SI_fLi128ELi64ELNS4_4UMMA5MajorE0ELSO_0ELNSN_7ScaleInE0ELSP_0EEEEEENS4_6LayoutINS5_IJSC_SC_SC_EEENS5_IJNSA_ILi0EEESU_SU_EEEEENS5_IJNS4_10UnderscoreESX_SX_EEEEENS4_18SM100_TMA_2SM_LOADENS4_14ComposedLayoutINS4_7SwizzleILi3ELi4ELi3EEENS4_18smem_ptr_flag_bitsILi16EEENSS_INS5_IJNSA_ILi8EEESG_EEENS5_IJSG_SC_EEEEEEEvNS4_8identityES10_S1A_vS1B_EENS_8epilogue10collective18CollectiveEpilogueINS1D_23Sm100TmaWarpSpecializedILi3ELi2ELi16ELb1ELb0EEEJNS5_IJSG_SG_SF_EEENS5_IJNSS_ISG_SC_EENSS_INS5_IJNSA_ILi16EEESB_EEENS5_IJSC_NSA_ILi32EEEEEEEEEEESI_SJ_SI_SJ_NS1D_6fusion15FusionCallbacksIS1H_NS1Q_17LinearCombinationISI_fSI_fLNS_15FloatRoundStyleE2EEES1I_S1P_JEEENS4_5SM1004TMEM4LOAD26SM100_TMEM_LOAD_32dp32b16xENS4_13SM90_TMA_LOADENS11_INS12_ILi1ELi4ELi3EEES15_NSS_INS5_IJS16_S1K_EEENS5_IJS1K_SC_EEEEEEENS4_39AutoVectorizingCopyWithAssumedAlignmentILi128EEENS4_14SM90_TMA_STOREES25_S27_S27_EEEvvEEEEvNT_6ParamsE --------------------------
	.section	.text._ZN7cutlass13device_kernelINS_4gemm6kernel13GemmUniversalIN4cute5tupleIJiiiiEEENS1_10collective13CollectiveMmaINS1_35MainloopSm100TmaUmmaWarpSpecializedILi3ELi2ELi4ENS5_IJNS4_1CILi2EEENSA_ILi1EEESC_EEEEENS5_IJNSA_ILi128EEENSA_ILi64EEESF_EEENS_6half_tENS5_IJlSC_lEEESI_SJ_NS4_8TiledMMAINS4_8MMA_AtomIJNS4_26SM100_MMA_F16BF16_2x1SM_SSISI_SI_fLi128ELi64ELNS4_4UMMA5MajorE0ELSO_0ELNSN_7ScaleInE0ELSP_0EEEEEENS4_6LayoutINS5_IJSC_SC_SC_EEENS5_IJNSA_ILi0EEESU_SU_EEEEENS5_IJNS4_10UnderscoreESX_SX_EEEEENS4_18SM100_TMA_2SM_LOADENS4_14ComposedLayoutINS4_7SwizzleILi3ELi4ELi3EEENS4_18smem_ptr_flag_bitsILi16EEENSS_INS5_IJNSA_ILi8EEESG_EEENS5_IJSG_SC_EEEEEEEvNS4_8identityES10_S1A_vS1B_EENS_8epilogue10collective18CollectiveEpilogueINS1D_23Sm100TmaWarpSpecializedILi3ELi2ELi16ELb1ELb0EEEJNS5_IJSG_SG_SF_EEENS5_IJNSS_ISG_SC_EENSS_INS5_IJNSA_ILi16EEESB_EEENS5_IJSC_NSA_ILi32EEEEEEEEEEESI_SJ_SI_SJ_NS1D_6fusion15FusionCallbacksIS1H_NS1Q_17LinearCombinationISI_fSI_fLNS_15FloatRoundStyleE2EEES1I_S1P_JEEENS4_5SM1004TMEM4LOAD26SM100_TMEM_LOAD_32dp32b16xENS4_13SM90_TMA_LOADENS11_INS12_ILi1ELi4ELi3EEES15_NSS_INS5_IJS16_S1K_EEENS5_IJS1K_SC_EEEEEEENS4_39AutoVectorizingCopyWithAssumedAlignmentILi128EEENS4_14SM90_TMA_STOREES25_S27_S27_EEEvvEEEEvNT_6ParamsE,"ax",@progbits
	.align	128
.text._ZN7cutlass13device_kernelINS_4gemm6kernel13GemmUniversalIN4cute5tupleIJiiiiEEENS1_10collective13CollectiveMmaINS1_35MainloopSm100TmaUmmaWarpSpecializedILi3ELi2ELi4ENS5_IJNS4_1CILi2EEENSA_ILi1EEESC_EEEEENS5_IJNSA_ILi128EEENSA_ILi64EEESF_EEENS_6half_tENS5_IJlSC_lEEESI_SJ_NS4_8TiledMMAINS4_8MMA_AtomIJNS4_26SM100_MMA_F16BF16_2x1SM_SSISI_SI_fLi128ELi64ELNS4_4UMMA5MajorE0ELSO_0ELNSN_7ScaleInE0ELSP_0EEEEEENS4_6LayoutINS5_IJSC_SC_SC_EEENS5_IJNSA_ILi0EEESU_SU_EEEEENS5_IJNS4_10UnderscoreESX_SX_EEEEENS4_18SM100_TMA_2SM_LOADENS4_14ComposedLayoutINS4_7SwizzleILi3ELi4ELi3EEENS4_18smem_ptr_flag_bitsILi16EEENSS_INS5_IJNSA_ILi8EEESG_EEENS5_IJSG_SC_EEEEEEEvNS4_8identityES10_S1A_vS1B_EENS_8epilogue10collective18CollectiveEpilogueINS1D_23Sm100TmaWarpSpecializedILi3ELi2ELi16ELb1ELb0EEEJNS5_IJSG_SG_SF_EEENS5_IJNSS_ISG_SC_EENSS_INS5_IJNSA_ILi16EEESB_EEENS5_IJSC_NSA_ILi32EEEEEEEEEEESI_SJ_SI_SJ_NS1D_6fusion15FusionCallbacksIS1H_NS1Q_17LinearCombinationISI_fSI_fLNS_15FloatRoundStyleE2EEES1I_S1P_JEEENS4_5SM1004TMEM4LOAD26SM100_TMEM_LOAD_32dp32b16xENS4_13SM90_TMA_LOADENS11_INS12_ILi1ELi4ELi3EEES15_NSS_INS5_IJS16_S1K_EEENS5_IJS1K_SC_EEEEEEENS4_39AutoVectorizingCopyWithAssumedAlignmentILi128EEENS4_14SM90_TMA_STOREES25_S27_S27_EEEvvEEEEvNT_6ParamsE:
        .type           _ZN7cutlass13device_kernelINS_4gemm6kernel13GemmUniversalIN4cute5tupleIJiiiiEEENS1_10collective13CollectiveMmaINS1_35MainloopSm100TmaUmmaWarpSpecializedILi3ELi2ELi4ENS5_IJNS4_1CILi2EEENSA_ILi1EEESC_EEEEENS5_IJNSA_ILi128EEENSA_ILi64EEESF_EEENS_6half_tENS5_IJlSC_lEEESI_SJ_NS4_8TiledMMAINS4_8MMA_AtomIJNS4_26SM100_MMA_F16BF16_2x1SM_SSISI_SI_fLi128ELi64ELNS4_4UMMA5MajorE0ELSO_0ELNSN_7ScaleInE0ELSP_0EEEEEENS4_6LayoutINS5_IJSC_SC_SC_EEENS5_IJNSA_ILi0EEESU_SU_EEEEENS5_IJNS4_10UnderscoreESX_SX_EEEEENS4_18SM100_TMA_2SM_LOADENS4_14ComposedLayoutINS4_7SwizzleILi3ELi4ELi3EEENS4_18smem_ptr_flag_bitsILi16EEENSS_INS5_IJNSA_ILi8EEESG_EEENS5_IJSG_SC_EEEEEEEvNS4_8identityES10_S1A_vS1B_EENS_8epilogue10collective18CollectiveEpilogueINS1D_23Sm100TmaWarpSpecializedILi3ELi2ELi16ELb1ELb0EEEJNS5_IJSG_SG_SF_EEENS5_IJNSS_ISG_SC_EENSS_INS5_IJNSA_ILi16EEESB_EEENS5_IJSC_NSA_ILi32EEEEEEEEEEESI_SJ_SI_SJ_NS1D_6fusion15FusionCallbacksIS1H_NS1Q_17LinearCombinationISI_fSI_fLNS_15FloatRoundStyleE2EEES1I_S1P_JEEENS4_5SM1004TMEM4LOAD26SM100_TMEM_LOAD_32dp32b16xENS4_13SM90_TMA_LOADENS11_INS12_ILi1ELi4ELi3EEES15_NSS_INS5_IJS16_S1K_EEENS5_IJS1K_SC_EEEEEEENS4_39AutoVectorizingCopyWithAssumedAlignmentILi128EEENS4_14SM90_TMA_STOREES25_S27_S27_EEEvvEEEEvNT_6ParamsE,@function
        .size           _ZN7cutlass13device_kernelINS_4gemm6kernel13GemmUniversalIN4cute5tupleIJiiiiEEENS1_10collective13CollectiveMmaINS1_35MainloopSm100TmaUmmaWarpSpecializedILi3ELi2ELi4ENS5_IJNS4_1CILi2EEENSA_ILi1EEESC_EEEEENS5_IJNSA_ILi128EEENSA_ILi64EEESF_EEENS_6half_tENS5_IJlSC_lEEESI_SJ_NS4_8TiledMMAINS4_8MMA_AtomIJNS4_26SM100_MMA_F16BF16_2x1SM_SSISI_SI_fLi128ELi64ELNS4_4UMMA5MajorE0ELSO_0ELNSN_7ScaleInE0ELSP_0EEEEEENS4_6LayoutINS5_IJSC_SC_SC_EEENS5_IJNSA_ILi0EEESU_SU_EEEEENS5_IJNS4_10UnderscoreESX_SX_EEEEENS4_18SM100_TMA_2SM_LOADENS4_14ComposedLayoutINS4_7SwizzleILi3ELi4ELi3EEENS4_18smem_ptr_flag_bitsILi16EEENSS_INS5_IJNSA_ILi8EEESG_EEENS5_IJSG_SC_EEEEEEEvNS4_8identityES10_S1A_vS1B_EENS_8epilogue10collective18CollectiveEpilogueINS1D_23Sm100TmaWarpSpecializedILi3ELi2ELi16ELb1ELb0EEEJNS5_IJSG_SG_SF_EEENS5_IJNSS_ISG_SC_EENSS_INS5_IJNSA_ILi16EEESB_EEENS5_IJSC_NSA_ILi32EEEEEEEEEEESI_SJ_SI_SJ_NS1D_6fusion15FusionCallbacksIS1H_NS1Q_17LinearCombinationISI_fSI_fLNS_15FloatRoundStyleE2EEES1I_S1P_JEEENS4_5SM1004TMEM4LOAD26SM100_TMEM_LOAD_32dp32b16xENS4_13SM90_TMA_LOADENS11_INS12_ILi1ELi4ELi3EEES15_NSS_INS5_IJS16_S1K_EEENS5_IJS1K_SC_EEEEEEENS4_39AutoVectorizingCopyWithAssumedAlignmentILi128EEENS4_14SM90_TMA_STOREES25_S27_S27_EEEvvEEEEvNT_6ParamsE,(.L_x_172 - _ZN7cutlass13device_kernelINS_4gemm6kernel13GemmUniversalIN4cute5tupleIJiiiiEEENS1_10collective13CollectiveMmaINS1_35MainloopSm100TmaUmmaWarpSpecializedILi3ELi2ELi4ENS5_IJNS4_1CILi2EEENSA_ILi1EEESC_EEEEENS5_IJNSA_ILi128EEENSA_ILi64EEESF_EEENS_6half_tENS5_IJlSC_lEEESI_SJ_NS4_8TiledMMAINS4_8MMA_AtomIJNS4_26SM100_MMA_F16BF16_2x1SM_SSISI_SI_fLi128ELi64ELNS4_4UMMA5MajorE0ELSO_0ELNSN_7ScaleInE0ELSP_0EEEEEENS4_6LayoutINS5_IJSC_SC_SC_EEENS5_IJNSA_ILi0EEESU_SU_EEEEENS5_IJNS4_10UnderscoreESX_SX_EEEEENS4_18SM100_TMA_2SM_LOADENS4_14ComposedLayoutINS4_7SwizzleILi3ELi4ELi3EEENS4_18smem_ptr_flag_bitsILi16EEENSS_INS5_IJNSA_ILi8EEESG_EEENS5_IJSG_SC_EEEEEEEvNS4_8identityES10_S1A_vS1B_EENS_8epilogue10collective18CollectiveEpilogueINS1D_23Sm100TmaWarpSpecializedILi3ELi2ELi16ELb1ELb0EEEJNS5_IJSG_SG_SF_EEENS5_IJNSS_ISG_SC_EENSS_INS5_IJNSA_ILi16EEESB_EEENS5_IJSC_NSA_ILi32EEEEEEEEEEESI_SJ_SI_SJ_NS1D_6fusion15FusionCallbacksIS1H_NS1Q_17LinearCombinationISI_fSI_fLNS_15FloatRoundStyleE2EEES1I_S1P_JEEENS4_5SM1004TMEM4LOAD26SM100_TMEM_LOAD_32dp32b16xENS4_13SM90_TMA_LOADENS11_INS12_ILi1ELi4ELi3EEES15_NSS_INS5_IJS16_S1K_EEENS5_IJS1K_SC_EEEEEEENS4_39AutoVectorizingCopyWithAssumedAlignmentILi128EEENS4_14SM90_TMA_STOREES25_S27_S27_EEEvvEEEEvNT_6ParamsE)
        .other          _ZN7cutlass13device_kernelINS_4gemm6kernel13GemmUniversalIN4cute5tupleIJiiiiEEENS1_10collective13CollectiveMmaINS1_35MainloopSm100TmaUmmaWarpSpecializedILi3ELi2ELi4ENS5_IJNS4_1CILi2EEENSA_ILi1EEESC_EEEEENS5_IJNSA_ILi128EEENSA_ILi64EEESF_EEENS_6half_tENS5_IJlSC_lEEESI_SJ_NS4_8TiledMMAINS4_8MMA_AtomIJNS4_26SM100_MMA_F16BF16_2x1SM_SSISI_SI_fLi128ELi64ELNS4_4UMMA5MajorE0ELSO_0ELNSN_7ScaleInE0ELSP_0EEEEEENS4_6LayoutINS5_IJSC_SC_SC_EEENS5_IJNSA_ILi0EEESU_SU_EEEEENS5_IJNS4_10UnderscoreESX_SX_EEEEENS4_18SM100_TMA_2SM_LOADENS4_14ComposedLayoutINS4_7SwizzleILi3ELi4ELi3EEENS4_18smem_ptr_flag_bitsILi16EEENSS_INS5_IJNSA_ILi8EEESG_EEENS5_IJSG_SC_EEEEEEEvNS4_8identityES10_S1A_vS1B_EENS_8epilogue10collective18CollectiveEpilogueINS1D_23Sm100TmaWarpSpecializedILi3ELi2ELi16ELb1ELb0EEEJNS5_IJSG_SG_SF_EEENS5_IJNSS_ISG_SC_EENSS_INS5_IJNSA_ILi16EEESB_EEENS5_IJSC_NSA_ILi32EEEEEEEEEEESI_SJ_SI_SJ_NS1D_6fusion15FusionCallbacksIS1H_NS1Q_17LinearCombinationISI_fSI_fLNS_15FloatRoundStyleE2EEES1I_S1P_JEEENS4_5SM1004TMEM4LOAD26SM100_TMEM_LOAD_32dp32b16xENS4_13SM90_TMA_LOADENS11_INS12_ILi1ELi4ELi3EEES15_NSS_INS5_IJS16_S1K_EEENS5_IJS1K_SC_EEEEEEENS4_39AutoVectorizingCopyWithAssumedAlignmentILi128EEENS4_14SM90_TMA_STOREES25_S27_S27_EEEvvEEEEvNT_6ParamsE,@"STO_CUDA_ENTRY STV_DEFAULT"
_ZN7cutlass13device_kernelINS_4gemm6kernel13GemmUniversalIN4cute5tupleIJiiiiEEENS1_10collective13CollectiveMmaINS1_35MainloopSm100TmaUmmaWarpSpecializedILi3ELi2ELi4ENS5_IJNS4_1CILi2EEENSA_ILi1EEESC_EEEEENS5_IJNSA_ILi128EEENSA_ILi64EEESF_EEENS_6half_tENS5_IJlSC_lEEESI_SJ_NS4_8TiledMMAINS4_8MMA_AtomIJNS4_26SM100_MMA_F16BF16_2x1SM_SSISI_SI_fLi128ELi64ELNS4_4UMMA5MajorE0ELSO_0ELNSN_7ScaleInE0ELSP_0EEEEEENS4_6LayoutINS5_IJSC_SC_SC_EEENS5_IJNSA_ILi0EEESU_SU_EEEEENS5_IJNS4_10UnderscoreESX_SX_EEEEENS4_18SM100_TMA_2SM_LOADENS4_14ComposedLayoutINS4_7SwizzleILi3ELi4ELi3EEENS4_18smem_ptr_flag_bitsILi16EEENSS_INS5_IJNSA_ILi8EEESG_EEENS5_IJSG_SC_EEEEEEEvNS4_8identityES10_S1A_vS1B_EENS_8epilogue10collective18CollectiveEpilogueINS1D_23Sm100TmaWarpSpecializedILi3ELi2ELi16ELb1ELb0EEEJNS5_IJSG_SG_SF_EEENS5_IJNSS_ISG_SC_EENSS_INS5_IJNSA_ILi16EEESB_EEENS5_IJSC_NSA_ILi32EEEEEEEEEEESI_SJ_SI_SJ_NS1D_6fusion15FusionCallbacksIS1H_NS1Q_17LinearCombinationISI_fSI_fLNS_15FloatRoundStyleE2EEES1I_S1P_JEEENS4_5SM1004TMEM4LOAD26SM100_TMEM_LOAD_32dp32b16xENS4_13SM90_TMA_LOADENS11_INS12_ILi1ELi4ELi3EEES15_NSS_INS5_IJS16_S1K_EEENS5_IJS1K_SC_EEEEEEENS4_39AutoVectorizingCopyWithAssumedAlignmentILi128EEENS4_14SM90_TMA_STOREES25_S27_S27_EEEvvEEEEvNT_6ParamsE:
[----:B------:R-:W1:Y:S01]  /*0000*/  LDC R1, c[0x0][0x37c] ;  /* 0x0000df00ff017b82 */ /* 0x000e620000000800 */
[----:B------:R-:W2:Y:S01]  /*0010*/  S2R R74, SR_TID.X ;  /* 0x00000000004a7919 */ /* 0x000ea20000002100 */
[----:B------:R-:W3:Y:S06]  /*0020*/  LDCU.64 UR6, c[0x0][0x890] ;  /* 0x00011200ff0677ac */ /* 0x000eec0008000a00 */
[----:B------:R-:W4:Y:S01]  /*0030*/  S2UR UR37, SR_CgaCtaId ;  /* 0x00000000002579c3 */ /* 0x000f220000008800 */
[----:B------:R-:W-:Y:S02]  /*0040*/  PRMT R59, RZ, 0x7610, R59 ;  /* 0x00007610ff3b7816 */ /* 0x000fe4000000003b */
[----:B------:R-:W-:Y:S01]  /*0050*/  ELECT P1, URZ, PT ;  /* 0x0000000000ff782f */ /* 0x000fe20003820000 */
[----:B------:R-:W1:Y:S01]  /*0060*/  LDCU.64 UR46, c[0x0][0x358] ;  /* 0x00006b00ff2e77ac */ /* 0x000e620008000a00 */
[----:B---3--:R-:W-:-:S04]  /*0070*/  UISETP.NE.U32.AND UP0, UPT, UR6, URZ, UPT ;  /* 0x000000ff0600728c */ /* 0x008fc8000bf05070 */
[----:B------:R-:W-:Y:S02]  /*0080*/  UISETP.NE.AND.EX UP0, UPT, UR7, URZ, UPT, UP0 ;  /* 0x000000ff0700728c */ /* 0x000fe4000bf05300 */
[----:B----4-:R-:W-:Y:S02]  /*0090*/  ULOP3.LUT UR5, UR37, 0x1, URZ, 0xc0, !UPT ;  /* 0x0000000125057892 */ /* 0x010fe4000f8ec0ff */
[----:B------:R-:W-:Y:S01]  /*00a0*/  ULOP3.LUT UR4, UR37, 0x1, URZ, 0x3c, !UPT ;  /* 0x0000000125047892 */ /* 0x000fe2000f8e3cff */
[----:B--2---:R-:W-:-:S05]  /*00b0*/  SHF.R.U32.HI R70, RZ, 0x5, R74 ;  /* 0x00000005ff467819 */ /* 0x004fca000001164a */
[----:B------:R-:W2:Y:S02]  /*00c0*/  SHFL.IDX PT, R0, R70, RZ, 0x1f ;  /* 0x00001fff46007589 */ /* 0x000ea400000e0000 */
[----:B--2---:R-:W-:Y:S01]  /*00d0*/  R2UR UR10, R0 ;  /* 0x00000000000a72ca */ /* 0x004fe200000e0000 */
[----:B-1----:R-:W-:-:S14]  /*00e0*/  BRA.U UP0, `(.L_x_0) ;  /* 0x00000001002c7547 */ /* 0x002fdc000b800000 */
[----:B------:R-:W1:Y:S02]  /*00f0*/  LDCU.64 UR8, c[0x0][0x888] ;  /* 0x00011100ff0877ac */ /* 0x000e640008000a00 */
[----:B-1----:R-:W-:-:S04]  /*0100*/  UISETP.NE.U32.AND UP0, UPT, UR8, URZ, UPT ;  /* 0x000000ff0800728c */ /* 0x002fc8000bf05070 */
[----:B------:R-:W-:-:S09]  /*0110*/  UISETP.NE.AND.EX UP0, UPT, UR9, URZ, UPT, UP0 ;  /* 0x000000ff0900728c */ /* 0x000fd2000bf05300 */
[----:B------:R-:W-:Y:S05]  /*0120*/  BRA.U !UP0, `(.L_x_1) ;  /* 0x0000000108107547 */ /* 0x000fea000b800000 */
[----:B------:R-:W1:Y:S02]  /*0130*/  LDC.64 R2, c[0x0][0x888] ;  /* 0x00022200ff027b82 */ /* 0x000e640000000a00 */
[----:B-1----:R1:W5:Y:S01]  /*0140*/  LDG.E R35, desc[UR46][R2.64] ;  /* 0x0000002e02237981 */ /* 0x002362000c1e1900 */
[----:B------:R-:W-:Y:S01]  /*0150*/  HFMA2 R59, -RZ, RZ, 0, 5.9604644775390625e-08 ;  /* 0x00000001ff3b7431 */ /* 0x000fe200000001ff */
[----:B------:R-:W-:Y:S05]  /*0160*/  BRA `(.L_x_0) ;  /* 0x00000000000c7947 */ /* 0x000fea0003800000 */
.L_x_1:
[----:B------:R-:W1:Y:S01]  /*0170*/  LDCU UR8, c[0x0][0x880] ;  /* 0x00011000ff0877ac */ /* 0x000e620008000800 */
[----:B------:R-:W-:Y:S01]  /*0180*/  HFMA2 R59, -RZ, RZ, 0, 5.9604644775390625e-08 ;  /* 0x00000001ff3b7431 */ /* 0x000fe200000001ff */
[----:B-1----:R-:W-:-:S07]  /*0190*/  MOV R35, UR8 ;  /* 0x0000000800237c02 */ /* 0x002fce0008000f00 */
.L_x_0:
[----:B------:R-:W2:Y:S02]  /*01a0*/  LDCU.64 UR8, c[0x0][0x8b0] ;  /* 0x00011600ff0877ac */ /* 0x000ea40008000a00 */
[----:B--2---:R-:W-:-:S04]  /*01b0*/  UISETP.NE.U32.AND UP0, UPT, UR8, URZ, UPT ;  /* 0x000000ff0800728c */ /* 0x004fc8000bf05070 */
[----:B------:R-:W-:-:S09]  /*01c0*/  UISETP.NE.AND.EX UP0, UPT, UR9, URZ, UPT, UP0 ;  /* 0x000000ff0900728c */ /* 0x000fd2000bf05300 */
[----:B------:R-:W-:Y:S05]  /*01d0*/  BRA.U UP0, `(.L_x_2) ;  /* 0x0000000100247547 */ /* 0x000fea000b800000 */
[----:B------:R-:W2:Y:S02]  /*01e0*/  LDCU.64 UR8, c[0x0][0x8a8] ;  /* 0x00011500ff0877ac */ /* 0x000ea40008000a00 */
[----:B--2---:R-:W-:-:S04]  /*01f0*/  UISETP.NE.U32.AND UP0, UPT, UR8, URZ, UPT ;  /* 0x000000ff0800728c */ /* 0x004fc8000bf05070 */
[----:B------:R-:W-:-:S09]  /*0200*/  UISETP.NE.AND.EX UP0, UPT, UR9, URZ, UPT, UP0 ;  /* 0x000000ff0900728c */ /* 0x000fd2000bf05300 */
[----:B------:R-:W-:Y:S05]  /*0210*/  BRA.U !UP0, `(.L_x_3) ;  /* 0x00000001080c7547 */ /* 0x000fea000b800000 */
[----:B------:R-:W2:Y:S02]  /*0220*/  LDC.64 R32, c[0x0][0x8a8] ;  /* 0x00022a00ff207b82 */ /* 0x000ea40000000a00 */
[----:B--2---:R2:W5:Y:S01]  /*0230*/  LDG.E R32, desc[UR46][R32.64] ;  /* 0x0000002e20207981 */ /* 0x004562000c1e1900 */
[----:B------:R-:W-:Y:S05]  /*0240*/  BRA `(.L_x_2) ;  /* 0x0000000000087947 */ /* 0x000fea0003800000 */
.L_x_3:
[----:B------:R-:W2:Y:S02]  /*0250*/  LDCU UR8, c[0x0][0x8a0] ;  /* 0x00011400ff0877ac */ /* 0x000ea40008000800 */
[----:B--2---:R-:W-:Y:S02]  /*0260*/  MOV R32, UR8 ;  /* 0x0000000800207c02 */ /* 0x004fe40008000f00 */
.L_x_2:
[----:B------:R-:W-:Y:S01]  /*0270*/  IMAD.U32 R0, RZ, RZ, UR10 ;  /* 0x0000000aff007e24 */ /* 0x000fe2000f8e00ff */
[----:B------:R-:W-:Y:S04]  /*0280*/  BSSY.RECONVERGENT B0, `(.L_x_4) ;  /* 0x000000c000007945 */ /* 0x000fe80003800200 */
[C---:B------:R-:W-:Y:S02]  /*0290*/  ISETP.NE.OR P2, PT, R0.reuse, 0x1, !P1 ;  /* 0x000000010000780c */ /* 0x040fe40004f45670 */
[----:B------:R-:W-:-:S11]  /*02a0*/  ISETP.NE.OR P0, PT, R0, 0x3, !P1 ;  /* 0x000000030000780c */ /* 0x000fd60004f05670 */
[----:B------:R-:W-:Y:S05]  /*02b0*/  @P2 BRA `(.L_x_5) ;  /* 0x0000000000202947 */ /* 0x000fea0003800000 */
[----:B------:R-:W3:Y:S02]  /*02c0*/  LDCU.64 UR8, c[0x0][0x348] ;  /* 0x00006900ff0877ac */ /* 0x000ee40008000a00 */
[----:B---3--:R-:W-:Y:S02]  /*02d0*/  UIADD3 UR12, UP1, UPT, UR8, 0x80, URZ ;  /* 0x00000080080c7890 */ /* 0x008fe4000ff3e0ff */
[----:B------:R-:W-:Y:S02]  /*02e0*/  UIADD3 UR8, UP0, UPT, UR8, 0x180, URZ ;  /* 0x0000018008087890 */ /* 0x000fe4000ff1e0ff */
[----:B------:R-:W-:Y:S02]  /*02f0*/  UIADD3.X UR13, UPT, UPT, URZ, UR9, URZ, UP1, !UPT ;  /* 0x00000009ff0d7290 */ /* 0x000fe40008ffe4ff */
[----:B------:R-:W-:-:S07]  /*0300*/  UIADD3.X UR9, UPT, UPT, URZ, UR9, URZ, UP0, !UPT ;  /* 0x00000009ff097290 */ /* 0x000fce00087fe4ff */
[----:B------:R3:W-:Y:S02]  /*0310*/  UTMACCTL.PF [UR12] ;  /* 0x000000000c0079b9 */ /* 0x0007e40008040000 */
[----:B------:R3:W-:Y:S02]  /*0320*/  UTMACCTL.PF [UR8] ;  /* 0x00000000080079b9 */ /* 0x0007e40008040000 */
[----:B---3--:R-:W-:Y:S01]  /*0330*/  NOP ;  /* 0x0000000000007918 */ /* 0x008fe20000000000 */
.L_x_5:
[----:B------:R-:W-:Y:S05]  /*0340*/  BSYNC.RECONVERGENT B0 ;  /* 0x0000000000007941 */ /* 0x000fea0003800200 */
.L_x_4:
[----:B------:R-:W-:Y:S04]  /*0350*/  BSSY.RECONVERGENT B0, `(.L_x_6) ;  /* 0x000000a000007945 */ /* 0x000fe80003800200 */
        /* <DEDUP_REMOVED lines=9> */
.L_x_7:
[----:B------:R-:W-:Y:S05]  /*03f0*/  BSYNC.RECONVERGENT B0 ;  /* 0x0000000000007941 */ /* 0x000fea0003800200 */
.L_x_6:
[----:B------:R-:W3:Y:S01]  /*0400*/  LDCU.64 UR8, c[0x0][0x888] ;  /* 0x00011100ff0877ac */ /* 0x000ee20008000a00 */
[----:B------:R-:W-:Y:S02]  /*0410*/  UISETP.EQ.U32.AND UP1, UPT, UR6, URZ, UPT ;  /* 0x000000ff0600728c */ /* 0x000fe4000bf22070 */
[----:B------:R-:W-:Y:S02]  /*0420*/  UPLOP3.LUT UP5, UPT, UPT, UPT, UPT, 0x80, 0x8 ;  /* 0x000000000008789c */ /* 0x000fe40003faf070 */
[----:B---3--:R-:W-:-:S04]  /*0430*/  UISETP.NE.U32.AND UP0, UPT, UR8, URZ, UPT ;  /* 0x000000ff0800728c */ /* 0x008fc8000bf05070 */
[----:B------:R-:W-:-:S04]  /*0440*/  UISETP.NE.AND.EX UP0, UPT, UR9, URZ, UPT, UP0 ;  /* 0x000000ff0900728c */ /* 0x000fc8000bf05300 */
[----:B------:R-:W-:-:S04]  /*0450*/  UISETP.EQ.OR.EX UP2, UPT, UR7, URZ, !UP0, UP1 ;  /* 0x000000ff0700728c */ /* 0x000fc8000c742710 */
[----:B------:R-:W-:-:S05]  /*0460*/  UP2UR UR53, UPR, URZ, 0x4 ;  /* 0x00000004ff357883 */ /* 0x000fca0008000000 */
[----:B------:R-:W-:Y:S07]  /*0470*/  BRA.U !UP2, `(.L_x_8) ;  /* 0x000000010a207547 */ /* 0x000fee000b800000 */
[----:B------:R-:W-:Y:S01]  /*0480*/  UISETP.NE.U32.AND UP2, UPT, UR6, URZ, UPT ;  /* 0x000000ff0600728c */ /* 0x000fe2000bf45070 */
[----:B-----5:R-:W-:Y:S01]  /*0490*/  FSETP.NEU.AND P0, PT, R35, RZ, PT ;  /* 0x000000ff2300720b */ /* 0x020fe20003f0d000 */
[----:B------:R-:W-:Y:S02]  /*04a0*/  USEL UR6, URZ, 0xffffffff, UP0 ;  /* 0xffffffffff067887 */ /* 0x000fe40008000000 */
[----:B------:R-:W-:-:S10]  /*04b0*/  UISETP.NE.AND.EX UP2, UPT, UR7, URZ, UPT, UP2 ;  /* 0x000000ff0700728c */ /* 0x000fd4000bf45320 */
[----:B------:R-:W-:Y:S01]  /*04c0*/  VOTEU.ANY UP1, P0 ;  /* 0x0000000000ff7886 */ /* 0x000fe20000020100 */
[----:B------:R-:W-:-:S04]  /*04d0*/  @!UP2 USEL UR6, URZ, 0xffffffff, UP1 ;  /* 0xffffffffff06a887 */ /* 0x000fc80008800000 */
[----:B------:R-:W-:-:S04]  /*04e0*/  ULOP3.LUT UR6, UR6, 0x1, URZ, 0xc0, !UPT ;  /* 0x0000000106067892 */ /* 0x000fc8000f8ec0ff */
[----:B------:R-:W-:-:S11]  /*04f0*/  UISETP.NE.U32.AND UP5, UPT, UR6, 0x1, UPT ;  /* 0x000000010600788c */ /* 0x000fd6000bfa5070 */
.L_x_8:
[----:B------:R-:W3:Y:S01]  /*0500*/  SHFL.IDX PT, R0, R70, RZ, 0x1f ;  /* 0x00001fff46007589 */ /* 0x000ee200000e0000 */
[----:B------:R-:W-:-:S04]  /*0510*/  UISETP.NE.AND UP1, UPT, UR10, 0x2, UPT ;  /* 0x000000020a00788c */ /* 0x000fc8000bf25270 */
[----:B------:R-:W-:Y:S02]  /*0520*/  UISETP.EQ.AND UP2, UPT, UR5, URZ, !UP1 ;  /* 0x000000ff0500728c */ /* 0x000fe4000cf42270 */
[----:B------:R-:W-:-:S04]  /*0530*/  USEL UR7, URZ, 0x1, UP1 ;  /* 0x00000001ff077887 */ /* 0x000fc80008800000 */
[----:B------:R-:W-:Y:S02]  /*0540*/  PLOP3.LUT P5, PT, P1, PT, UP2, 0x80, 0x8 ;  /* 0x000000000008781c */ /* 0x000fe40000faf028 */
[----:B---3--:R-:W-:-:S13]  /*0550*/  ISETP.NE.AND P0, PT, R0, RZ, PT ;  /* 0x000000ff0000720c */ /* 0x008fda0003f05270 */
[----:B------:R-:W-:Y:S05]  /*0560*/  @P0 BRA `(.L_x_9) ;  /* 0x00000000003c0947 */ /* 0x000fea0003800000 */
[----:B------:R-:W-:Y:S01]  /*0570*/  UMOV UR8, 0x400 ;  /* 0x0000040000087882 */ /* 0x000fe20000000000 */
[----:B------:R-:W-:Y:S01]  /*0580*/  UMOV UR6, 0x1 ;  /* 0x0000000100067882 */ /* 0x000fe20000000000 */
[----:B------:R-:W-:Y:S02]  /*0590*/  ULEA UR8, UR37, UR8, 0x18 ;  /* 0x0000000825087291 */ /* 0x000fe4000f8ec0ff */
[----:B------:R-:W-:-:S04]  /*05a0*/  UIADD3 UR12, UPT, UPT, -UR6, 0x100000, URZ ;  /* 0x00100000060c7890 */ /* 0x000fc8000fffe1ff */
[----:B------:R-:W-:Y:S02]  /*05b0*/  USHF.L.U32 UR13, UR12, 0xb, URZ ;  /* 0x0000000b0c0d7899 */ /* 0x000fe400080006ff */
[----:B------:R-:W-:Y:S01]  /*05c0*/  USHF.L.U32 UR12, UR12, 0x1, URZ ;  /* 0x000000010c0c7899 */ /* 0x000fe200080006ff */
[----:B------:R-:W-:Y:S01]  /*05d0*/  ELECT P0, URZ, PT ;  /* 0x0000000000ff782f */ /* 0x000fe20003800000 */
[----:B------:R-:W3:Y:S10]  /*05e0*/  FENCE.VIEW.ASYNC.S ;  /* 0x00000000000073c6 */ /* 0x000ef40000000000 */
[----:B---3--:R3:W4:Y:S01]  /*05f0*/  SYNCS.EXCH.64 URZ, [UR8], UR12 ;  /* 0x0000000c08ff75b2 */ /* 0x0087220008000100 */
[----:B------:R3:W1:Y:S01]  /*0600*/  SYNCS.EXCH.64 URZ, [UR8+0x18], UR12 ;  /* 0x0000180c08ff75b2 */ /* 0x0006620008000100 */
[----:B------:R3:W1:Y:S01]  /*0610*/  SYNCS.EXCH.64 URZ, [UR8+0x8], UR12 ;  /* 0x0000080c08ff75b2 */ /* 0x0006620008000100 */
[----:B------:R3:W1:Y:S01]  /*0620*/  SYNCS.EXCH.64 URZ, [UR8+0x20], UR12 ;  /* 0x0000200c08ff75b2 */ /* 0x0006620008000100 */
[----:B------:R3:W1:Y:S01]  /*0630*/  SYNCS.EXCH.64 URZ, [UR8+0x10], UR12 ;  /* 0x0000100c08ff75b2 */ /* 0x0006620008000100 */
[----:B------:R3:W1:Y:S01]  /*0640*/  SYNCS.EXCH.64 URZ, [UR8+0x28], UR12 ;  /* 0x0000280c08ff75b2 */ /* 0x0006620008000100 */
[----:B------:R-:W-:Y:S01]  /*0650*/  NOP ;  /* 0x0000000000007918 */ /* 0x000fe20000000000 */
.L_x_9:
[----:B------:R-:W2:Y:S01]  /*0660*/  SHFL.IDX PT, R0, R70, RZ, 0x1f ;  /* 0x00001fff46007589 */ /* 0x000ea200000e0000 */
[----:B------:R-:W-:Y:S01]  /*0670*/  NOP ;  /* 0x0000000000007918 */ /* 0x000fe20000000000 */
[----:B--2---:R-:W-:-:S13]  /*0680*/  ISETP.NE.AND P0, PT, R0, 0x1, PT ;  /* 0x000000010000780c */ /* 0x004fda0003f05270 */
[----:B------:R-:W-:Y:S05]  /*0690*/  @P0 BRA `(.L_x_10) ;  /* 0x00000000004c0947 */ /* 0x000fea0003800000 */
[----:B------:R-:W-:Y:S01]  /*06a0*/  UMOV UR9, 0x400 ;  /* 0x0000040000097882 */ /* 0x000fe20000000000 */
[----:B---3--:R-:W-:Y:S01]  /*06b0*/  UMOV UR8, 0x20 ;  /* 0x0000002000087882 */ /* 0x008fe20000000000 */
[----:B------:R-:W-:Y:S01]  /*06c0*/  UMOV UR6, 0x80 ;  /* 0x0000008000067882 */ /* 0x000fe20000000000 */
[----:B------:R-:W-:Y:S02]  /*06d0*/  ULEA UR9, UR37, UR9, 0x18 ;  /* 0x0000000925097291 */ /* 0x000fe4000f8ec0ff */
[----:B------:R-:W-:-:S04]  /*06e0*/  UIADD3 UR12, UPT, UPT, -UR8, 0x100000, URZ ;  /* 0x00100000080c7890 */ /* 0x000fc8000fffe1ff */
[----:B------:R-:W-:Y:S02]  /*06f0*/  USHF.L.U32 UR13, UR12, 0xb, URZ ;  /* 0x0000000b0c0d7899 */ /* 0x000fe400080006ff */
[----:B------:R-:W-:Y:S02]  /*0700*/  USHF.L.U32 UR12, UR12, 0x1, URZ ;  /* 0x000000010c0c7899 */ /* 0x000fe400080006ff */
[----:B------:R-:W-:-:S04]  /*0710*/  UIADD3 UR14, UPT, UPT, -UR6, 0x100000, URZ ;  /* 0x00100000060e7890 */ /* 0x000fc8000fffe1ff */
[----:B------:R-:W-:Y:S02]  /*0720*/  USHF.L.U32 UR15, UR14, 0xb, URZ ;  /* 0x0000000b0e0f7899 */ /* 0x000fe400080006ff */
[----:B------:R-:W-:Y:S01]  /*0730*/  USHF.L.U32 UR14, UR14, 0x1, URZ ;  /* 0x000000010e0e7899 */ /* 0x000fe200080006ff */
[----:B------:R-:W-:Y:S01]  /*0740*/  ELECT P0, URZ, PT ;  /* 0x0000000000ff782f */ /* 0x000fe20003800000 */
[----:B------:R-:W2:Y:S02]  /*0750*/  FENCE.VIEW.ASYNC.S ;  /* 0x00000000000073c6 */ /* 0x000ea40000000000 */
[----:B--2---:R2:W3:Y:S08]  /*0760*/  SYNCS.EXCH.64 URZ, [UR9+0x30], UR12 ;  /* 0x0000300c09ff75b2 */ /* 0x0044f00008000100 */
[----:B------:R2:W1:Y:S01]  /*0770*/  SYNCS.EXCH.64 URZ, [UR9+0x48], UR14 ;  /* 0x0000480e09ff75b2 */ /* 0x0004620008000100 */
[----:B------:R2:W1:Y:S01]  /*0780*/  SYNCS.EXCH.64 URZ, [UR9+0x38], UR12 ;  /* 0x0000380c09ff75b2 */ /* 0x0004620008000100 */
[----:B------:R2:W1:Y:S01]  /*0790*/  SYNCS.EXCH.64 URZ, [UR9+0x50], UR14 ;  /* 0x0000500e09ff75b2 */ /* 0x0004620008000100 */
[----:B------:R2:W1:Y:S01]  /*07a0*/  SYNCS.EXCH.64 URZ, [UR9+0x40], UR12 ;  /* 0x0000400c09ff75b2 */ /* 0x0004620008000100 */
[----:B------:R2:W1:Y:S01]  /*07b0*/  SYNCS.EXCH.64 URZ, [UR9+0x58], UR14 ;  /* 0x0000580e09ff75b2 */ /* 0x0004620008000100 */
[----:B------:R-:W-:Y:S01]  /*07c0*/  NOP ;  /* 0x0000000000007918 */ /* 0x000fe20000000000 */
.L_x_10:
[----:B------:R-:W4:Y:S01]  /*07d0*/  SHFL.IDX PT, R0, R70, RZ, 0x1f ;  /* 0x00001fff46007589 */ /* 0x000f2200000e0000 */
[----:B------:R-:W-:Y:S01]  /*07e0*/  NOP ;  /* 0x0000000000007918 */ /* 0x000fe20000000000 */
[----:B----4-:R-:W-:-:S13]  /*07f0*/  ISETP.NE.AND P0, PT, R0, 0x3, PT ;  /* 0x000000030000780c */ /* 0x010fda0003f05270 */
[----:B------:R-:W-:Y:S05]  /*0800*/  @P0 BRA `(.L_x_11) ;  /* 0x00000000002c0947 */ /* 0x000fea0003800000 */
[----:B---3--:R-:W-:Y:S01]  /*0810*/  UMOV UR8, 0x400 ;  /* 0x0000040000087882 */ /* 0x008fe20000000000 */
[----:B------:R-:W-:Y:S01]  /*0820*/  UMOV UR6, 0x20 ;  /* 0x0000002000067882 */ /* 0x000fe20000000000 */
[----:B------:R-:W-:Y:S02]  /*0830*/  ULEA UR8, UR37, UR8, 0x18 ;  /* 0x0000000825087291 */ /* 0x000fe4000f8ec0ff */
[----:B--2---:R-:W-:-:S04]  /*0840*/  UIADD3 UR12, UPT, UPT, -UR6, 0x100000, URZ ;  /* 0x00100000060c7890 */ /* 0x004fc8000fffe1ff */
[----:B------:R-:W-:Y:S02]  /*0850*/  USHF.L.U32 UR13, UR12, 0xb, URZ ;  /* 0x0000000b0c0d7899 */ /* 0x000fe400080006ff */
[----:B------:R-:W-:Y:S01]  /*0860*/  USHF.L.U32 UR12, UR12, 0x1, URZ ;  /* 0x000000010c0c7899 */ /* 0x000fe200080006ff */
[----:B------:R-:W-:Y:S01]  /*0870*/  ELECT P0, URZ, PT ;  /* 0x0000000000ff782f */ /* 0x000fe20003800000 */
[----:B------:R-:W2:Y:S10]  /*0880*/  FENCE.VIEW.ASYNC.S ;  /* 0x00000000000073c6 */ /* 0x000eb40000000000 */
[----:B--2---:R4:W2:Y:S01]  /*0890*/  SYNCS.EXCH.64 URZ, [UR8+0x60], UR12 ;  /* 0x0000600c08ff75b2 */ /* 0x0048a20008000100 */
[----:B------:R4:W3:Y:S02]  /*08a0*/  SYNCS.EXCH.64 URZ, [UR8+0x68], UR12 ;  /* 0x0000680c08ff75b2 */ /* 0x0008e40008000100 */
[----:B----4-:R-:W-:Y:S01]  /*08b0*/  NOP ;  /* 0x0000000000007918 */ /* 0x010fe20000000000 */
.L_x_11:
[----:B------:R-:W4:Y:S01]  /*08c0*/  SHFL.IDX PT, R0, R70, RZ, 0x1f ;  /* 0x00001fff46007589 */ /* 0x000f2200000e0000 */
[----:B------:R-:W-:Y:S01]  /*08d0*/  NOP ;  /* 0x0000000000007918 */ /* 0x000fe20000000000 */
[----:B----4-:R-:W-:-:S13]  /*08e0*/  ISETP.NE.AND P0, PT, R0, 0x4, PT ;  /* 0x000000040000780c */ /* 0x010fda0003f05270 */
[----:B------:R-:W-:Y:S05]  /*08f0*/  @P0 BRA `(.L_x_12) ;  /* 0x0000000000480947 */ /* 0x000fea0003800000 */
[----:B--2---:R-:W-:Y:S01]  /*0900*/  UMOV UR9, 0x1e0 ;  /* 0x000001e000097882 */ /* 0x004fe20000000000 */
[----:B---3--:R-:W-:Y:S01]  /*0910*/  UMOV UR8, 0x400 ;  /* 0x0000040000087882 */ /* 0x008fe20000000000 */
[----:B------:R-:W-:Y:S01]  /*0920*/  USEL UR9, UR9, 0x1a0, UP5 ;  /* 0x000001a009097887 */ /* 0x000fe2000a800000 */
        /* <DEDUP_REMOVED lines=10> */
[----:B--2---:R4:W2:Y:S08]  /*09d0*/  SYNCS.EXCH.64 URZ, [UR8+0x70], UR12 ;  /* 0x0000700c08ff75b2 */ /* 0x0048b00008000100 */
[----:B------:R4:W3:Y:S01]  /*09e0*/  SYNCS.EXCH.64 URZ, [UR8+0x80], UR14 ;  /* 0x0000800e08ff75b2 */ /* 0x0008e20008000100 */
[----:B------:R4:W1:Y:S01]  /*09f0*/  SYNCS.EXCH.64 URZ, [UR8+0x78], UR12 ;  /* 0x0000780c08ff75b2 */ /* 0x0008620008000100 */
[----:B------:R4:W1:Y:S02]  /*0a00*/  SYNCS.EXCH.64 URZ, [UR8+0x88], UR14 ;  /* 0x0000880e08ff75b2 */ /* 0x0008640008000100 */
[----:B----4-:R-:W-:Y:S01]  /*0a10*/  NOP ;  /* 0x0000000000007918 */ /* 0x010fe20000000000 */
.L_x_12:
[----:B------:R-:W4:Y:S01]  /*0a20*/  SHFL.IDX PT, R0, R70, RZ, 0x1f ;  /* 0x00001fff46007589 */ /* 0x000f2200000e0000 */
[----:B------:R-:W-:Y:S01]  /*0a30*/  NOP ;  /* 0x0000000000007918 */ /* 0x000fe20000000000 */
[----:B----4-:R-:W-:-:S13]  /*0a40*/  ISETP.NE.AND P0, PT, R0, 0x5, PT ;  /* 0x000000050000780c */ /* 0x010fda0003f05270 */
[----:B------:R-:W-:Y:S05]  /*0a50*/  @P0 BRA `(.L_x_13) ;  /* 0x0000000000540947 */ /* 0x000fea0003800000 */
[----:B--2---:R-:W-:Y:S01]  /*0a60*/  UMOV UR9, 0x400 ;  /* 0x0000040000097882 */ /* 0x004fe20000000000 */
        /* <DEDUP_REMOVED lines=14> */
[----:B------:R4:W1:Y:S01]  /*0b50*/  SYNCS.EXCH.64 URZ, [UR9+0xb8], UR14 ;  /* 0x0000b80e09ff75b2 */ /* 0x0008620008000100 */
[----:B------:R4:W1:Y:S01]  /*0b60*/  SYNCS.EXCH.64 URZ, [UR9+0xa0], UR12 ;  /* 0x0000a00c09ff75b2 */ /* 0x0008620008000100 */
[----:B------:R4:W1:Y:S01]  /*0b70*/  SYNCS.EXCH.64 URZ, [UR9+0xc0], UR14 ;  /* 0x0000c00e09ff75b2 */ /* 0x0008620008000100 */
[----:B------:R4:W1:Y:S01]  /*0b80*/  SYNCS.EXCH.64 URZ, [UR9+0xa8], UR12 ;  /* 0x0000a80c09ff75b2 */ /* 0x0008620008000100 */
[----:B------:R4:W1:Y:S02]  /*0b90*/  SYNCS.EXCH.64 URZ, [UR9+0xc8], UR14 ;  /* 0x0000c80e09ff75b2 */ /* 0x0008640008000100 */
[----:B----4-:R-:W-:Y:S01]  /*0ba0*/  NOP ;  /* 0x0000000000007918 */ /* 0x010fe20000000000 */
.L_x_13:
[----:B------:R-:W4:Y:S01]  /*0bb0*/  SHFL.IDX PT, R0, R70, RZ, 0x1f ;  /* 0x00001fff46007589 */ /* 0x000f2200000e0000 */
[----:B------:R-:W-:Y:S01]  /*0bc0*/  ISETP.NE.OR P1, PT, RZ, UR10, !P1 ;  /* 0x0000000aff007c0c */ /* 0x000fe2000cf25670 */
        /* <DEDUP_REMOVED lines=12> */
[----:B------:R4:W3:Y:S01]  /*0c90*/  SYNCS.EXCH.64 URZ, [UR8+0xe0], UR12 ;  /* 0x0000e00c08ff75b2 */ /* 0x0008e20008000100 */
[----:B------:R4:W1:Y:S01]  /*0ca0*/  SYNCS.EXCH.64 URZ, [UR8+0xd8], UR12 ;  /* 0x0000d80c08ff75b2 */ /* 0x0008620008000100 */
[----:B------:R4:W1:Y:S02]  /*0cb0*/  SYNCS.EXCH.64 URZ, [UR8+0xe8], UR12 ;  /* 0x0000e80c08ff75b2 */ /* 0x0008640008000100 */
[----:B----4-:R-:W-:Y:S01]  /*0cc0*/  NOP ;  /* 0x0000000000007918 */ /* 0x010fe20000000000 */
.L_x_14:
[----:B------:R-:W-:Y:S01]  /*0cd0*/  VOTEU.ALL UP1, P1 ;  /* 0x0000000000ff7886 */ /* 0x000fe20000820000 */
[----:B---3--:R-:W3:Y:S01]  /*0ce0*/  LDCU UR8, c[0x0][0x36c] ;  /* 0x00006d80ff0877ac */ /* 0x008ee20008000800 */
[----:B------:R-:W-:Y:S01]  /*0cf0*/  NOP ;  /* 0x0000000000007918 */ /* 0x000fe20000000000 */
[----:B------:R-:W-:Y:S01]  /*0d00*/  LOP3.LUT R10, R74, 0x1f, RZ, 0xc0, !PT ;  /* 0x0000001f4a0a7812 */ /* 0x000fe200078ec0ff */
[----:B--2---:R-:W-:Y:S01]  /*0d10*/  UMOV UR12, 0x20 ;  /* 0x00000020000c7882 */ /* 0x004fe20000000000 */
[----:B------:R-:W-:Y:S01]  /*0d20*/  @!UP1 UMOV UR6, 0x400 ;  /* 0x0000040000069882 */ /* 0x000fe20000000000 */
[----:B------:R-:W-:-:S04]  /*0d30*/  @!UP1 UIADD3 UR12, UPT, UPT, -UR12, 0x100000, URZ ;  /* 0x001000000c0c9890 */ /* 0x000fc8000fffe1ff */
[----:B------:R-:W-:Y:S02]  /*0d40*/  @!UP1 USHF.L.U32 UR13, UR12, 0xb, URZ ;  /* 0x0000000b0c0d9899 */ /* 0x000fe400080006ff */
[----:B------:R-:W-:Y:S02]  /*0d50*/  @!UP1 USHF.L.U32 UR12, UR12, 0x1, URZ ;  /* 0x000000010c0c9899 */ /* 0x000fe400080006ff */
[----:B------:R-:W-:Y:S01]  /*0d60*/  @!UP1 ULEA UR6, UR37, UR6, 0x18 ;  /* 0x0000000625069291 */ /* 0x000fe2000f8ec0ff */
[----:B------:R-:W-:Y:S01]  /*0d70*/  VOTEU.ALL UP1, P1 ;  /* 0x0000000000ff7886 */ /* 0x000fe20000820000 */
[----:B------:R-:W-:Y:S01]  /*0d80*/  UISETP.NE.AND UP4, UPT, UR10, URZ, UPT ;  /* 0x000000ff0a00728c */ /* 0x000fe2000bf85270 */
[----:B------:R-:W2:Y:S09]  /*0d90*/  FENCE.VIEW.ASYNC.S ;  /* 0x00000000000073c6 */ /* 0x000eb20000000000 */
[----:B--2---:R2:W4:Y:S01]  /*0da0*/  @!UP1 SYNCS.EXCH.64 URZ, [UR6+0xf0], UR12 ;  /* 0x0000f00c06ff95b2 */ /* 0x0045220008000100 */
[----:B---3--:R-:W-:-:S09]  /*0db0*/  UISETP.EQ.U32.AND UP1, UPT, UR8, 0x1, UPT ;  /* 0x000000010800788c */ /* 0x008fd2000bf22070 */
[----:B------:R-:W-:Y:S05]  /*0dc0*/  BRA.U !UP1, `(.L_x_15) ;  /* 0x0000000109087547 */ /* 0x000fea000b800000 */
[----:B-1--4-:R-:W-:Y:S01]  /*0dd0*/  UCGABAR_ARV ;  /* 0x00000000000079c7 */ /* 0x012fe20008000000 */
[----:B------:R-:W-:Y:S05]  /*0de0*/  BRA `(.L_x_16) ;  /* 0x0000000000047947 */ /* 0x000fea0003800000 */
.L_x_15:
[----:B-1--4-:R-:W-:Y:S01]  /*0df0*/  NOP ;  /* 0x0000000000007918 */ /* 0x012fe20000000000 */
.L_x_16:
[----:B------:R-:W1:Y:S01]  /*0e00*/  S2R R11, SR_CTAID.X ;  /* 0x00000000000b7919 */ /* 0x000e620000002500 */
[----:B------:R-:W-:-:S05]  /*0e10*/  CS2R.32 R60, SR_CgaSize ;  /* 0x00000000003c7805 */ /* 0x000fca0000008a00 */
[----:B------:R-:W-:-:S05]  /*0e20*/  IMAD R60, R60, -0xa0, RZ ;  /* 0xffffff603c3c7824 */ /* 0x000fca00078e02ff */
[----:B------:R-:W-:-:S14]  /*0e30*/  R2UR UR8, R60 ;  /* 0x000000003c0872ca */ /* 0x000fdc00000e0000 */
[----:B------:R-:W3:Y:S01]  /*0e40*/  LDCU UR8, c[0x0][UR8+0x2b0] ;  /* 0x00005600080877ac */ /* 0x000ee20008000800 */
[----:B------:R-:W-:-:S05]  /*0e50*/  CS2R.32 R0, SR_CgaSize ;  /* 0x0000000000007805 */ /* 0x000fca0000008a00 */
[----:B------:R-:W-:-:S06]  /*0e60*/  IMAD R0, R0, -0xa0, RZ ;  /* 0xffffff6000007824 */ /* 0x000fcc00078e02ff */
[----:B------:R-:W4:Y:S01]  /*0e70*/  LDC R0, c[0x0][R0+0x2a0] ;  /* 0x0000a80000007b82 */ /* 0x000f220000000800 */
[----:B------:R-:W-:Y:S01]  /*0e80*/  PRMT R8, RZ, 0x7610, R8 ;  /* 0x00007610ff087816 */ /* 0x000fe20000000008 */
[----:B------:R-:W3:Y:S01]  /*0e90*/  S2R R20, SR_CTAID.Y ;  /* 0x0000000000147919 */ /* 0x000ee20000002600 */
[----:B------:R-:W-:-:S05]  /*0ea0*/  CS2R.32 R60, SR_CgaSize ;  /* 0x00000000003c7805 */ /* 0x000fca0000008a00 */
[----:B------:R-:W-:-:S05]  /*0eb0*/  IMAD R60, R60, -0xa0, RZ ;  /* 0xffffff603c3c7824 */ /* 0x000fca00078e02ff */
[----:B--2---:R-:W-:-:S14]  /*0ec0*/  R2UR UR6, R60 ;  /* 0x000000003c0672ca */ /* 0x004fdc00000e0000 */
[----:B------:R-:W2:Y:S01]  /*0ed0*/  LDCU UR6, c[0x0][UR6+0x2b4] ;  /* 0x00005680060677ac */ /* 0x000ea20008000800 */
[----:B------:R-:W-:Y:S01]  /*0ee0*/  UISETP.NE.AND UP2, UPT, UR10, 0x2, UPT ;  /* 0x000000020a00788c */ /* 0x000fe2000bf45270 */
[----:B------:R-:W3:Y:S01]  /*0ef0*/  LDC R9, c[0x0][0xb24] ;  /* 0x0002c900ff097b82 */ /* 0x000ee20000000800 */
[----:B------:R-:W-:-:S05]  /*0f00*/  CS2R.32 R58, SR_CgaSize ;  /* 0x00000000003a7805 */ /* 0x000fca0000008a00 */
[----:B------:R-:W-:-:S06]  /*0f10*/  IMAD R58, R58, -0xa0, RZ ;  /* 0xffffff603a3a7824 */ /* 0x000fcc00078e02ff */
[----:B------:R-:W4:Y:S08]  /*0f20*/  LDC R58, c[0x0][R58+0x2a4] ;  /* 0x0000a9003a3a7b82 */ /* 0x000f300000000800 */
[----:B------:R-:W4:Y:S01]  /*0f30*/  LDC R26, c[0x0][0xb24] ;  /* 0x0002c900ff1a7b82 */ /* 0x000f220000000800 */
[----:B-1----:R-:W-:Y:S01]  /*0f40*/  I2FP.F32.U32 R4, R11 ;  /* 0x0000000b00047245 */ /* 0x002fe20000201000 */
[----:B------:R-:W-:-:S06]  /*0f50*/  IMAD.MOV.U32 R21, RZ, RZ, R11 ;  /* 0x000000ffff157224 */ /* 0x000fcc00078e000b */
[----:B------:R-:W1:Y:S01]  /*0f60*/  S2UR UR36, SR_CTAID.Z ;  /* 0x00000000002479c3 */ /* 0x000e620000002700 */
[----:B---3--:R-:W-:Y:S02]  /*0f70*/  ISETP.GE.AND P0, PT, R9, 0x1, PT ;  /* 0x000000010900780c */ /* 0x008fe40003f06270 */
[----:B------:R-:W-:Y:S01]  /*0f80*/  I2FP.F32.U32 R2, R20 ;  /* 0x0000001400027245 */ /* 0x000fe20000201000 */
[----:B------:R-:W-:-:S04]  /*0f90*/  FMUL R4, R4, UR8 ;  /* 0x0000000804047c20 */ /* 0x000fc80008400000 */
[----:B--2---:R-:W-:Y:S01]  /*0fa0*/  FMUL R2, R2, UR6 ;  /* 0x0000000602027c20 */ /* 0x004fe20008400000 */
[----:B------:R-:W2:Y:S01]  /*0fb0*/  F2I.U32.TRUNC.NTZ R60, R4 ;  /* 0x00000004003c7305 */ /* 0x000ea2000020f000 */
[----:B------:R-:W3:Y:S07]  /*0fc0*/  LDCU UR6, c[0x0][0xb30] ;  /* 0x00016600ff0677ac */ /* 0x000eee0008000800 */
[----:B------:R-:W1:Y:S01]  /*0fd0*/  F2I.U32.TRUNC.NTZ R3, R2 ;  /* 0x0000000200037305 */ /* 0x000e62000020f000 */
[----:B--2---:R-:W-:-:S04]  /*0fe0*/  IMAD.MOV R60, RZ, RZ, -R60 ;  /* 0x000000ffff3c7224 */ /* 0x004fc800078e0a3c */
[----:B----4-:R-:W-:Y:S01]  /*0ff0*/  IMAD R60, R0, R60, R11 ;  /* 0x0000003c003c7224 */ /* 0x010fe200078e020b */
[----:B------:R-:W-:Y:S01]  /*1000*/  PRMT R0, RZ, 0x7610, R0 ;  /* 0x00007610ff007816 */ /* 0x000fe20000000000 */
[----:B---3--:R-:W-:Y:S01]  /*1010*/  UISETP.NE.AND UP3, UPT, UR6, 0x1, UPT ;  /* 0x000000010600788c */ /* 0x008fe2000bf65270 */
[----:B-1----:R-:W-:-:S05]  /*1020*/  IADD3 R3, PT, PT, -R3, RZ, RZ ;  /* 0x000000ff03037210 */ /* 0x002fca0007ffe1ff */
[----:B------:R-:W-:Y:S01]  /*1030*/  IMAD R58, R58, R3, R20 ;  /* 0x000000033a3a7224 */ /* 0x000fe200078e0214 */
[----:B------:R-:W-:Y:S06]  /*1040*/  BRA.U UP4, `(.L_x_17) ;  /* 0x0000000104247547 */ /* 0x000fec000b800000 */
[----:B------:R-:W-:Y:S01]  /*1050*/  ISETP.NE.AND P1, PT, R58, RZ, PT ;  /* 0x000000ff3a00720c */ /* 0x000fe20003f25270 */
[----:B------:R-:W-:Y:S01]  /*1060*/  IMAD.MOV.U32 R0, RZ, RZ, 0x3 ;  /* 0x00000003ff007424 */ /* 0x000fe200078e00ff */
[C---:B------:R-:W-:Y:S02]  /*1070*/  LOP3.LUT R3, R60.reuse, 0xfffffffe, RZ, 0xc0, !PT ;  /* 0xfffffffe3c037812 */ /* 0x040fe400078ec0ff */
[----:B------:R-:W-:Y:S02]  /*1080*/  ISETP.LT.U32.OR P1, PT, R60, 0x2, !P1 ;  /* 0x000000023c00780c */ /* 0x000fe40004f21470 */
[----:B------:R-:W-:Y:S02]  /*1090*/  SHF.L.U32 R0, R0, R3, RZ ;  /* 0x0000000300007219 */ /* 0x000fe400000006ff */
[----:B------:R-:W-:Y:S02]  /*10a0*/  SEL R5, RZ, 0x1, !P1 ;  /* 0x00000001ff057807 */ /* 0x000fe40004800000 */
[----:B------:R-:W-:-:S05]  /*10b0*/  SEL R2, RZ, 0x2, !P1 ;  /* 0x00000002ff027807 */ /* 0x000fca0004800000 */
[----:B------:R-:W-:-:S05]  /*10c0*/  IMAD.IADD R2, R5, 0x1, R2 ;  /* 0x0000000105027824 */ /* 0x000fca00078e0202 */
[----:B------:R-:W-:Y:S02]  /*10d0*/  PRMT R8, R2, 0x7610, R8 ;  /* 0x0000761002087816 */ /* 0x000fe40000000008 */
.L_x_17:
[----:B------:R-:W-:Y:S05]  /*10e0*/  @!P0 BRA `(.L_x_18) ;  /* 0x0000000000b88947 */ /* 0x000fea0003800000 */
[----:B------:R-:W1:Y:S01]  /*10f0*/  LDC.64 R4, c[0x0][0xb18] ;  /* 0x0002c600ff047b82 */ /* 0x000e620000000a00 */
[----:B------:R-:W-:-:S07]  /*1100*/  ISETP.NE.AND P0, PT, R9, 0x1, PT ;  /* 0x000000010900780c */ /* 0x000fce0003f05270 */
[----:B------:R-:W2:Y:S08]  /*1110*/  LDC R14, c[0x0][0xb0c] ;  /* 0x0002c300ff0e7b82 */ /* 0x000eb00000000800 */
[----:B------:R-:W3:Y:S08]  /*1120*/  LDC R13, c[0x0][0x370] ;  /* 0x0000dc00ff0d7b82 */ /* 0x000ef00000000800 */
[----:B------:R-:W4:Y:S01]  /*1130*/  LDC R16, c[0x0][0x374] ;  /* 0x0000dd00ff107b82 */ /* 0x000f220000000800 */
[----:B-1----:R-:W-:-:S07]  /*1140*/  ISETP.NE.AND P1, PT, R4, 0x1, PT ;  /* 0x000000010400780c */ /* 0x002fce0003f25270 */
[----:B------:R-:W3:Y:S01]  /*1150*/  LDC.64 R6, c[0x0][0xb10] ;  /* 0x0002c400ff067b82 */ /* 0x000ee20000000a00 */
[----:B--2---:R-:W-:-:S07]  /*1160*/  ISETP.NE.AND P2, PT, R14, 0x1, PT ;  /* 0x000000010e00780c */ /* 0x004fce0003f45270 */
[----:B------:R-:W1:Y:S08]  /*1170*/  LDC R12, c[0x0][0xb20] ;  /* 0x0002c800ff0c7b82 */ /* 0x000e700000000800 */
[----:B------:R-:W2:Y:S01]  /*1180*/  LDC.64 R2, c[0x0][0xb28] ;  /* 0x0002ca00ff027b82 */ /* 0x000ea20000000a00 */
[----:B----4-:R-:W-:-:S04]  /*1190*/  IMAD.HI.U32 R15, R16, R5, RZ ;  /* 0x00000005100f7227 */ /* 0x010fc800078e00ff */
[----:B------:R-:W-:-:S04]  /*11a0*/  IMAD.HI.U32 R5, R20, R5, RZ ;  /* 0x0000000514057227 */ /* 0x000fc800078e00ff */
[----:B---3--:R-:W-:-:S04]  /*11b0*/  IMAD.HI.U32 R18, R13, R6, RZ ;  /* 0x000000060d127227 */ /* 0x008fc800078e00ff */
[C---:B------:R-:W-:Y:S01]  /*11c0*/  IMAD.HI.U32 R22, R11.reuse, R6, RZ ;  /* 0x000000060b167227 */ /* 0x040fe200078e00ff */
[-C--:B------:R-:W-:Y:S02]  /*11d0*/  @P2 SHF.R.U32.HI R13, RZ, R7.reuse, R18 ;  /* 0x00000007ff0d2219 */ /* 0x080fe40000011612 */
[-C--:B-1----:R-:W-:Y:S02]  /*11e0*/  @P1 SHF.R.U32.HI R16, RZ, R12.reuse, R15 ;  /* 0x0000000cff101219 */ /* 0x082fe4000001160f */
[----:B------:R-:W-:Y:S02]  /*11f0*/  SHF.R.U32.HI R5, RZ, R12, R5 ;  /* 0x0000000cff057219 */ /* 0x000fe40000011605 */
[----:B------:R-:W-:Y:S02]  /*1200*/  SHF.R.U32.HI R22, RZ, R7, R22 ;  /* 0x00000007ff167219 */ /* 0x000fe40000011616 */
[----:B------:R-:W-:Y:S01]  /*1210*/  SEL R5, R20, R5, !P1 ;  /* 0x0000000514057207 */ /* 0x000fe20004800000 */
[----:B--2---:R-:W-:Y:S01]  /*1220*/  IMAD.HI.U32 R18, R16, R2, RZ ;  /* 0x0000000210127227 */ /* 0x004fe200078e00ff */
[----:B------:R-:W-:-:S02]  /*1230*/  SEL R21, R11, R22, !P2 ;  /* 0x000000160b157207 */ /* 0x000fc40005000000 */
[----:B------:R-:W-:Y:S01]  /*1240*/  IADD3 R7, PT, PT, -R5, RZ, RZ ;  /* 0x000000ff05077210 */ /* 0x000fe20007ffe1ff */
[----:B------:R-:W-:Y:S01]  /*1250*/  IMAD.HI.U32 R6, R13, R2, RZ ;  /* 0x000000020d067227 */ /* 0x000fe200078e00ff */
[----:B------:R-:W-:-:S03]  /*1260*/  @P0 SHF.R.U32.HI R16, RZ, R3, R18 ;  /* 0x00000003ff100219 */ /* 0x000fc60000011612 */
[----:B------:R-:W-:Y:S01]  /*1270*/  IMAD R7, R4, R7, R20 ;  /* 0x0000000704077224 */ /* 0x000fe200078e0214 */
[----:B------:R-:W-:Y:S01]  /*1280*/  @P0 SHF.R.U32.HI R13, RZ, R3, R6 ;  /* 0x00000003ff0d0219 */ /* 0x000fe20000011606 */
[----:B------:R-:W-:-:S04]  /*1290*/  IMAD R16, R16, R9, RZ ;  /* 0x0000000910107224 */ /* 0x000fc800078e02ff */
[----:B------:R-:W-:Y:S01]  /*12a0*/  IMAD R6, R13, R9, RZ ;  /* 0x000000090d067224 */ /* 0x000fe200078e02ff */
[----:B------:R-:W-:-:S04]  /*12b0*/  ISETP.GE.AND P1, PT, R5, R16, PT ;  /* 0x000000100500720c */ /* 0x000fc80003f26270 */
[----:B------:R-:W-:Y:S01]  /*12c0*/  ISETP.GE.OR P1, PT, R21, R6, P1 ;  /* 0x000000061500720c */ /* 0x000fe20000f26670 */
[----:B------:R-:W-:-:S05]  /*12d0*/  IMAD.HI.U32 R6, R5, R2, RZ ;  /* 0x0000000205067227 */ /* 0x000fca00078e00ff */
[----:B------:R-:W-:-:S04]  /*12e0*/  SHF.R.U32.HI R6, RZ, R3, R6 ;  /* 0x00000003ff067219 */ /* 0x000fc80000011606 */
[----:B------:R-:W-:-:S03]  /*12f0*/  SEL R6, R5, R6, !P0 ;  /* 0x0000000605067207 */ /* 0x000fc60004000000 */
[----:B------:R-:W-:Y:S01]  /*1300*/  @!P1 IMAD.HI.U32 R12, R21, R2, RZ ;  /* 0x00000002150c9227 */ /* 0x000fe200078e00ff */
[----:B------:R-:W-:-:S04]  /*1310*/  IADD3 R2, PT, PT, -R6, RZ, RZ ;  /* 0x000000ff06027210 */ /* 0x000fc80007ffe1ff */
[----:B------:R-:W-:Y:S01]  /*1320*/  @!P1 SHF.R.U32.HI R12, RZ, R3, R12 ;  /* 0x00000003ff0c9219 */ /* 0x000fe2000001160c */
[----:B------:R-:W-:-:S03]  /*1330*/  IMAD R2, R9, R2, R5 ;  /* 0x0000000209027224 */ /* 0x000fc600078e0205 */
[----:B------:R-:W-:-:S05]  /*1340*/  @!P1 SEL R3, R21, R12, !P0 ;  /* 0x0000000c15039207 */ /* 0x000fca0004000000 */
[--C-:B------:R-:W-:Y:S02]  /*1350*/  @!P1 IMAD.IADD R6, R6, 0x1, -R3.reuse ;  /* 0x0000000106069824 */ /* 0x100fe400078e0a03 */
[----:B------:R-:W-:Y:S01]  /*1360*/  @!P1 IMAD R3, R2, R13, R3 ;  /* 0x0000000d02039224 */ /* 0x000fe200078e0203 */
[----:B------:R-:W-:Y:S01]  /*1370*/  IADD3 R2, PT, PT, -R21, RZ, RZ ;  /* 0x000000ff15027210 */ /* 0x000fe20007ffe1ff */
[----:B------:R-:W-:Y:S02]  /*1380*/  @!P1 IMAD R5, R6, R9, R21 ;  /* 0x0000000906059224 */ /* 0x000fe400078e0215 */
[----:B------:R-:W-:Y:S02]  /*1390*/  @!P1 IMAD.MOV.U32 R21, RZ, RZ, R3 ;  /* 0x000000ffff159224 */ /* 0x000fe400078e0003 */
[----:B------:R-:W-:Y:S02]  /*13a0*/  IMAD R2, R14, R2, R11 ;  /* 0x000000020e027224 */ /* 0x000fe400078e020b */
[----:B------:R-:W-:-:S02]  /*13b0*/  IMAD R20, R5, R4, R7 ;  /* 0x0000000405147224 */ /* 0x000fc400078e0207 */
[----:B------:R-:W-:Y:S02]  /*13c0*/  IMAD R21, R21, R14, R2 ;  /* 0x0000000e15157224 */ /* 0x000fe400078e0202 */
.L_x_18:
[----:B------:R-:W-:Y:S05]  /*13d0*/  BRA.U UP3, `(.L_x_19) ;  /* 0x0000000103407547 */ /* 0x000fea000b800000 */
[----:B------:R-:W1:Y:S08]  /*13e0*/  LDC.64 R4, c[0x0][0xb10] ;  /* 0x0002c400ff047b82 */ /* 0x000e700000000a00 */
[----:B------:R-:W2:Y:S08]  /*13f0*/  LDC.64 R2, c[0x0][0xb18] ;  /* 0x0002c600ff027b82 */ /* 0x000eb00000000a00 */
[----:B------:R-:W3:Y:S08]  /*1400*/  LDC R6, c[0x0][0xb20] ;  /* 0x0002c800ff067b82 */ /* 0x000ef00000000800 */
[----:B------:R-:W4:Y:S01]  /*1410*/  LDC R12, c[0x0][0xb0c] ;  /* 0x0002c300ff0c7b82 */ /* 0x000f220000000800 */
[----:B-1----:R-:W-:-:S05]  /*1420*/  IMAD.HI.U32 R4, R21, R4, RZ ;  /* 0x0000000415047227 */ /* 0x002fca00078e00ff */
[----:B------:R-:W-:Y:S01]  /*1430*/  SHF.R.U32.HI R4, RZ, R5, R4 ;  /* 0x00000005ff047219 */ /* 0x000fe20000011604 */
[----:B--2---:R-:W-:Y:S01]  /*1440*/  IMAD.HI.U32 R3, R20, R3, RZ ;  /* 0x0000000314037227 */ /* 0x004fe200078e00ff */
[----:B------:R-:W-:-:S04]  /*1450*/  ISETP.NE.AND P0, PT, R2, 0x1, PT ;  /* 0x000000010200780c */ /* 0x000fc80003f05270 */
[----:B---3--:R-:W-:-:S04]  /*1460*/  SHF.R.U32.HI R3, RZ, R6, R3 ;  /* 0x00000006ff037219 */ /* 0x008fc80000011603 */
[----:B------:R-:W-:Y:S02]  /*1470*/  SEL R3, R20, R3, !P0 ;  /* 0x0000000314037207 */ /* 0x000fe40004000000 */
[----:B----4-:R-:W-:-:S04]  /*1480*/  ISETP.NE.AND P1, PT, R12, 0x1, PT ;  /* 0x000000010c00780c */ /* 0x010fc80003f25270 */
[----:B------:R-:W-:-:S05]  /*1490*/  SEL R6, R21, R4, !P1 ;  /* 0x0000000415067207 */ /* 0x000fca0004800000 */
[----:B------:R-:W-:Y:S02]  /*14a0*/  IMAD.IADD R4, R3, 0x1, -R6 ;  /* 0x0000000103047824 */ /* 0x000fe400078e0a06 */
[----:B------:R-:W-:Y:S02]  /*14b0*/  IMAD.IADD R3, R6, 0x1, -R3 ;  /* 0x0000000106037824 */ /* 0x000fe400078e0a03 */
[----:B------:R-:W-:Y:S02]  /*14c0*/  IMAD R21, R4, R12, R21 ;  /* 0x0000000c04157224 */ /* 0x000fe400078e0215 */
[----:B------:R-:W-:Y:S02]  /*14d0*/  IMAD R20, R3, R2, R20 ;  /* 0x0000000203147224 */ /* 0x000fe400078e0214 */
.L_x_19:
[----:B------:R-:W-:Y:S05]  /*14e0*/  BRA.U !UP1, `(.L_x_20) ;  /* 0x00000001090c7547 */ /* 0x000fea000b800000 */
[----:B------:R-:W-:Y:S01]  /*14f0*/  UCGABAR_WAIT ;  /* 0x0000000000007dc7 */ /* 0x000fe20008000000 */
[----:B------:R-:W-:Y:S01]  /*1500*/  CCTL.IVALL ;  /* 0x00000000ff00798f */ /* 0x000fe20002000000 */
[----:B------:R-:W-:Y:S05]  /*1510*/  BRA `(.L_x_21) ;  /* 0x0000000000047947 */ /* 0x000fea0003800000 */
.L_x_20:
[----:B------:R-:W-:Y:S06]  /*1520*/  BAR.SYNC.DEFER_BLOCKING 0x0 ;  /* 0x0000000000007b1d */ /* 0x000fec0000010000 */
.L_x_21:
[----:B------:R-:W-:Y:S05]  /*1530*/  BRA.U UP2, `(.L_x_22) ;  /* 0x0000001102ec7547 */ /* 0x000fea000b800000 */
[----:B------:R-:W1:Y:S01]  /*1540*/  LDCU UR15, c[0x0][0x38c] ;  /* 0x00007180ff0f77ac */ /* 0x000e620008000800 */
[----:B------:R-:W2:Y:S01]  /*1550*/  LDC R9, c[0x0][0x370] ;  /* 0x0000dc00ff097b82 */ /* 0x000ea20000000800 */
[C---:B------:R-:W-:Y:S01]  /*1560*/  IMAD.SHL.U32 R17, R11.reuse, 0x20, RZ ;  /* 0x000000200b117824 */ /* 0x040fe200078e00ff */
[----:B------:R-:W-:Y:S01]  /*1570*/  PLOP3.LUT P1, PT, PT, PT, UP5, 0x80, 0x8 ;  /* 0x000000000008781c */ /* 0x000fe20003f2f058 */
[----:B------:R-:W-:Y:S01]  /*1580*/  HFMA2 R15, -RZ, RZ, 0, 5.9604644775390625e-08 ;  /* 0x00000001ff0f7431 */ /* 0x000fe200000001ff */
[----:B------:R-:W-:Y:S01]  /*1590*/  UISETP.NE.AND UP1, UPT, UR10, URZ, UPT ;  /* 0x000000ff0a00728c */ /* 0x000fe2000bf25270 */
[----:B------:R-:W-:Y:S01]  /*15a0*/  HFMA2 R12, -RZ, RZ, 0, 0 ;  /* 0x00000000ff0c7431 */ /* 0x000fe200000001ff */
[----:B------:R-:W-:Y:S01]  /*15b0*/  ISETP.NE.AND P4, PT, R10, RZ, P5 ;  /* 0x000000ff0a00720c */ /* 0x000fe20002f85270 */
[----:B------:R-:W-:Y:S01]  /*15c0*/  IMAD.SHL.U32 R16, R11, 0x40, RZ ;  /* 0x000000400b107824 */ /* 0x000fe200078e00ff */
[----:B------:R-:W3:Y:S01]  /*15d0*/  LDC R0, c[0x0][0x374] ;  /* 0x0000dd00ff007b82 */ /* 0x000ee20000000800 */
[----:B------:R-:W-:Y:S01]  /*15e0*/  PLOP3.LUT P1, PT, P1, PT, PT, 0x8, 0x80 ;  /* 0x000000000080781c */ /* 0x000fe20000f2e170 */
[----:B------:R-:W-:Y:S01]  /*15f0*/  IMAD.MOV.U32 R14, RZ, RZ, RZ ;  /* 0x000000ffff0e7224 */ /* 0x000fe200078e00ff */
[----:B------:R-:W-:Y:S01]  /*1600*/  MOV R8, 0x1 ;  /* 0x0000000100087802 */ /* 0x000fe20000000f00 */
[----:B------:R-:W-:Y:S01]  /*1610*/  IMAD.MOV.U32 R10, RZ, RZ, RZ ;  /* 0x000000ffff0a7224 */ /* 0x000fe200078e00ff */
[----:B------:R-:W-:Y:S01]  /*1620*/  LOP3.LUT R17, R17, 0x20, RZ, 0xc0, !PT ;  /* 0x0000002011117812 */ /* 0x000fe200078ec0ff */
[----:B------:R-:W4:Y:S01]  /*1630*/  LDCU.64 UR30, c[0x0][0x348] ;  /* 0x00006900ff1e77ac */ /* 0x000f220008000a00 */
[----:B-1----:R-:W-:-:S02]  /*1640*/  UIADD3 UR4, UPT, UPT, UR15, 0x7f, URZ ;  /* 0x0000007f0f047890 */ /* 0x002fc4000fffe0ff */
[----:B------:R-:W-:Y:S02]  /*1650*/  USEL UR7, UR7, 0x2, UP1 ;  /* 0x0000000207077887 */ /* 0x000fe40008800000 */
[----:B------:R-:W-:Y:S01]  /*1660*/  USHF.R.S32.HI UR22, URZ, 0x1f, UR4 ;  /* 0x0000001fff167899 */ /* 0x000fe20008011404 */
[----:B------:R-:W-:-:S03]  /*1670*/  UMOV UR13, URZ ;  /* 0x000000ff000d7c82 */ /* 0x000fc60008000000 */
[----:B------:R-:W-:Y:S02]  /*1680*/  ULEA.HI UR22, UR22, UR4, URZ, 0x7 ;  /* 0x0000000416167291 */ /* 0x000fe4000f8f38ff */
[----:B------:R-:W-:Y:S02]  /*1690*/  UIADD3 UR4, UPT, UPT, UR15, -0x1, URZ ;  /* 0xffffffff0f047890 */ /* 0x000fe4000fffe0ff */
[----:B------:R-:W-:Y:S02]  /*16a0*/  USHF.R.S32.HI UR22, URZ, 0x7, UR22 ;  /* 0x00000007ff167899 */ /* 0x000fe40008011416 */
[----:B------:R-:W-:Y:S02]  /*16b0*/  UISETP.GE.U32.AND UP2, UPT, UR4, -0xff, UPT ;  /* 0xffffff010400788c */ /* 0x000fe4000bf46070 */
[----:B------:R-:W-:Y:S02]  /*16c0*/  UISETP.LT.U32.AND UP0, UPT, UR22, 0x3, UPT ;  /* 0x000000031600788c */ /* 0x000fe4000bf01070 */
[----:B------:R-:W-:-:S02]  /*16d0*/  UIADD3 UR15, UPT, UPT, UR15, 0xfe, URZ ;  /* 0x000000fe0f0f7890 */ /* 0x000fc4000fffe0ff */
[----:B------:R-:W-:-:S04]  /*16e0*/  USEL UR21, UR22, 0x3, UP0 ;  /* 0x0000000316157887 */ /* 0x000fc80008000000 */
[----:B------:R-:W-:Y:S02]  /*16f0*/  UIADD3 UR6, UPT, UPT, UR21, -0x1, URZ ;  /* 0xffffffff15067890 */ /* 0x000fe4000fffe0ff */
[----:B------:R-:W-:Y:S02]  /*1700*/  @UP2 UIADD3 UR6, UPT, UPT, UR21, URZ, URZ ;  /* 0x000000ff15062290 */ /* 0x000fe4000fffe0ff */
[----:B------:R-:W-:Y:S02]  /*1710*/  UIADD3 UR14, UPT, UPT, UR22, -UR21, URZ ;  /* 0x80000015160e7290 */ /* 0x000fe4000fffe0ff */
[----:B------:R-:W-:Y:S02]  /*1720*/  UIADD3 UR5, UPT, UPT, UR6, 0x1, URZ ;  /* 0x0000000106057890 */ /* 0x000fe4000fffe0ff */
[----:B--2-4-:R-:W-:-:S12]  /*1730*/  UIADD3 UR6, UPT, UPT, -UR6, URZ, URZ ;  /* 0x000000ff06067290 */ /* 0x014fd8000fffe1ff */
.L_x_42:
[----:B------:R-:W-:Y:S01]  /*1740*/  UISETP.NE.AND UP0, UPT, UR37, URZ, UPT ;  /* 0x000000ff2500728c */ /* 0x000fe2000bf05270 */
[----:B------:R-:W1:Y:S08]  /*1750*/  S2UR UR37, SR_CgaCtaId ;  /* 0x00000000002579c3 */ /* 0x000e700000008800 */
[----:B------:R-:W-:Y:S05]  /*1760*/  BRA.U UP0, `(.L_x_23) ;  /* 0x0000000100347547 */ /* 0x000fea000b800000 */
[----:B------:R-:W2:Y:S01]  /*1770*/  S2R R2, SR_CgaCtaId ;  /* 0x0000000000027919 */ /* 0x000ea20000008800 */
[----:B------:R-:W-:-:S04]  /*1780*/  MOV R3, 0x400 ;  /* 0x0000040000037802 */ /* 0x000fc80000000f00 */
[----:B--2---:R-:W-:Y:S02]  /*1790*/  LEA R3, R2, R3, 0x18 ;  /* 0x0000000302037211 */ /* 0x004fe400078ec0ff */
[----:B------:R-:W-:-:S03]  /*17a0*/  SHF.L.U32 R2, R8, 0x1f, RZ ;  /* 0x0000001f08027819 */ /* 0x000fc600000006ff */
[----:B------:R-:W-:-:S04]  /*17b0*/  IMAD R3, R10, 0x8, R3 ;  /* 0x000000080a037824 */ /* 0x000fc800078e0203 */
[----:B------:R-:W2:Y:S02]  /*17c0*/  SYNCS.PHASECHK.TRANS64.TRYWAIT P0, [R3+URZ+0xe0], R2 ;  /* 0x0000e002030075a7 */ /* 0x000ea400080011ff */
[----:B--2---:R-:W-:Y:S05]  /*17d0*/  @!P0 BRA `(.L_x_24) ;  /* 0x0000006000288947 */ /* 0x004fea0003800000 */
.L_x_132:
[----:B------:R-:W-:Y:S01]  /*17e0*/  VIADD R10, R10, 0x1 ;  /* 0x000000010a0a7836 */ /* 0x000fe20000000000 */
[----:B------:R2:W-:Y:S04]  /*17f0*/  SYNCS.ARRIVE.TRANS64.A1T0 RZ, [R3+URZ+0xd0], RZ ;  /* 0x0000d0ff03ff79a7 */ /* 0x0005e800081000ff */
[----:B------:R-:W-:-:S04]  /*1800*/  ISETP.NE.AND P0, PT, R10, 0x2, PT ;  /* 0x000000020a00780c */ /* 0x000fc80003f05270 */
[----:B------:R-:W-:Y:S02]  /*1810*/  SEL R10, R10, RZ, P0 ;  /* 0x000000ff0a0a7207 */ /* 0x000fe40000000000 */
[----:B--2---:R-:W-:-:S04]  /*1820*/  SEL R3, RZ, 0x1, P0 ;  /* 0x00000001ff037807 */ /* 0x004fc80000000000 */
[----:B------:R-:W-:-:S07]  /*1830*/  LOP3.LUT R8, R8, R3, RZ, 0x3c, !PT ;  /* 0x0000000308087212 */ /* 0x000fce00078e3cff */
.L_x_23:
[----:B------:R-:W-:Y:S01]  /*1840*/  UMOV UR4, 0x400 ;  /* 0x0000040000047882 */ /* 0x000fe20000000000 */
[----:B------:R-:W-:Y:S01]  /*1850*/  LEA.HI R3, R21, R21, RZ, 0x1 ;  /* 0x0000001515037211 */ /* 0x000fe200078f08ff */
[----:B-1----:R-:W-:Y:S01]  /*1860*/  ULEA UR4, UR37, UR4, 0x18 ;  /* 0x0000000425047291 */ /* 0x002fe2000f8ec0ff */
[----:B------:R-:W-:Y:S01]  /*1870*/  SHF.L.U32 R2, R15, 0x1f, RZ ;  /* 0x0000001f0f027819 */ /* 0x000fe200000006ff */
[----:B------:R-:W-:Y:S01]  /*1880*/  UISETP.GE.U32.AND UP0, UPT, UR15, 0xff, UPT ;  /* 0x000000ff0f00788c */ /* 0x000fe2000bf06070 */
[----:B------:R-:W-:Y:S01]  /*1890*/  R2UR UR35, R16 ;  /* 0x00000000102372ca */ /* 0x000fe200000e0000 */
[----:B------:R-:W-:Y:S01]  /*18a0*/  ULEA UR8, UR13, UR4, 0x3 ;  /* 0x000000040d087291 */ /* 0x000fe2000f8e18ff */
[----:B------:R-:W-:Y:S01]  /*18b0*/  IMAD.SHL.U32 R3, R3, 0x40, RZ ;  /* 0x0000004003037824 */ /* 0x000fe200078e00ff */
[----:B------:R-:W-:Y:S01]  /*18c0*/  R2UR UR19, R17 ;  /* 0x00000000111372ca */ /* 0x000fe200000e0000 */
[----:B------:R-:W-:-:S03]  /*18d0*/  UMOV UR23, URZ ;  /* 0x000000ff00177c82 */ /* 0x000fc60008000000 */
[----:B------:R-:W-:-:S03]  /*18e0*/  LOP3.LUT R3, R3, 0xffffff80, RZ, 0xc0, !PT ;  /* 0xffffff8003037812 */ /* 0x000fc600078ec0ff */
[----:B------:R1:W2:Y:S01]  /*18f0*/  SYNCS.PHASECHK.TRANS64.TRYWAIT P0, [UR8+0x18], R2 ;  /* 0x00001802ff0075a7 */ /* 0x0002a20008001108 */
[----:B------:R-:W-:Y:S02]  /*1900*/  R2UR UR9, R3 ;  /* 0x00000000030972ca */ /* 0x000fe400000e0000 */
[----:B------:R-:W-:-:S11]  /*1910*/  R2UR UR8, R20 ;  /* 0x00000000140872ca */ /* 0x000fd600000e0000 */
[----:B------:R-:W-:Y:S02]  /*1920*/  ULOP3.LUT UR35, UR9, 0x40, UR35, 0xf8, !UPT ;  /* 0x0000004009237892 */ /* 0x000fe4000f8ef823 */
[----:B------:R-:W-:Y:S01]  /*1930*/  ULEA UR19, UR8, UR19, 0x6 ;  /* 0x0000001308137291 */ /* 0x000fe2000f8e30ff */
[----:B------:R-:W-:Y:S11]  /*1940*/  BRA.U !UP0, `(.L_x_25) ;  /* 0x0000000108f07547 */ /* 0x000ff6000b800000 */
[----:B------:R-:W-:Y:S01]  /*1950*/  UMOV UR29, UR6 ;  /* 0x00000006001d7c82 */ /* 0x000fe20008000000 */
[----:B------:R-:W-:Y:S01]  /*1960*/  UMOV UR44, UR13 ;  /* 0x0000000d002c7c82 */ /* 0x000fe20008000000 */
[----:B------:R-:W-:-:S05]  /*1970*/  UMOV UR26, 0x40 ;  /* 0x00000040001a7882 */ /* 0x000fca0000000000 */
.L_x_31:
[----:B------:R-:W-:Y:S01]  /*1980*/  ULEA UR33, UR44, UR4, 0x3 ;  /* 0x000000042c217291 */ /* 0x000fe2000f8e18ff */
[----:B------:R-:W-:Y:S01]  /*1990*/  @P5 MOV R3, 0xc000 ;  /* 0x0000c00000035802 */ /* 0x000fe20000000f00 */
[----:B-12---:R-:W-:Y:S10]  /*19a0*/  @P0 BRA `(.L_x_26) ;  /* 0x00000000000c0947 */ /* 0x006ff40003800000 */
[----:B------:R-:W-:-:S04]  /*19b0*/  SHF.L.U32 R5, R15, 0x1f, RZ ;  /* 0x0000001f0f057819 */ /* 0x000fc800000006ff */
[----:B------:R-:W2:Y:S02]  /*19c0*/  SYNCS.PHASECHK.TRANS64.TRYWAIT P0, [UR33+0x18], R5 ;  /* 0x00001805ff0075a7 */ /* 0x000ea40008001121 */
[----:B--2---:R-:W-:Y:S05]  /*19d0*/  @!P0 BRA `(.L_x_27) ;  /* 0x0000005c00bc8947 */ /* 0x004fea0003800000 */
.L_x_26:
[----:B------:R2:W-:Y:S01]  /*19e0*/  @P5 SYNCS.ARRIVE.TRANS64 RZ, [UR33], R3 ;  /* 0x00000003ffff59a7 */ /* 0x0005e20008000021 */
[----:B------:R-:W-:Y:S02]  /*19f0*/  ULOP3.LUT UR8, UR7, 0x2, URZ, 0xfc, !UPT ;  /* 0x0000000207087892 */ /* 0x000fe4000f8efcff */
[----:B------:R-:W-:Y:S02]  /*1a00*/  UIADD3 UR29, UPT, UPT, UR29, 0x1, URZ ;  /* 0x000000011d1d7890 */ /* 0x000fe4000fffe0ff */
[----:B------:R-:W-:Y:S02]  /*1a10*/  UISETP.NE.AND UP0, UPT, UR8, 0x2, UPT ;  /* 0x000000020800788c */ /* 0x000fe4000bf05270 */
[----:B------:R-:W-:-:S07]  /*1a20*/  UISETP.NE.AND UP2, UPT, UR29, 0x1, UPT ;  /* 0x000000011d00788c */ /* 0x000fce000bf45270 */
[----:B------:R-:W-:Y:S05]  /*1a30*/  BRA.U UP0, `(.L_x_28) ;  /* 0x0000000100047547 */ /* 0x000fea000b800000 */
[----:B------:R-:W-:Y:S05]  /*1a40*/  BPT.TRAP 0x1 ;  /* 0x000000040000795c */ /* 0x000fea0000300000 */
.L_x_28:
[----:B------:R-:W-:Y:S04]  /*1a50*/  BSSY.RECONVERGENT B0, `(.L_x_29) ;  /* 0x0000003000007945 */ /* 0x000fe80003800200 */
[----:B------:R-:W-:Y:S05]  /*1a60*/  @!P4 BRA `(.L_x_30) ;  /* 0x000000000004c947 */ /* 0x000fea0003800000 */
[----:B------:R-:W-:Y:S05]  /*1a70*/  BPT.TRAP 0x1 ;  /* 0x000000040000795c */ /* 0x000fea0000300000 */
.L_x_30:
[----:B------:R-:W-:Y:S05]  /*1a80*/  BSYNC.RECONVERGENT B0 ;  /* 0x0000000000007941 */ /* 0x000fea0003800200 */
.L_x_29:
[----:B------:R-:W-:Y:S02]  /*1a90*/  UIADD3 UR13, UPT, UPT, UR44, 0x1, URZ ;  /* 0x000000012c0d7890 */ /* 0x000fe4000fffe0ff */
[----:B------:R-:W-:Y:S02]  /*1aa0*/  ULEA UR24, UR44, UR4, 0xe ;  /* 0x000000042c187291 */ /* 0x000fe4000f8e70ff */
[----:B------:R-:W-:Y:S02]  /*1ab0*/  UISETP.NE.AND UP0, UPT, UR13, 0x3, UPT ;  /* 0x000000030d00788c */ /* 0x000fe4000bf05270 */
[----:B------:R-:W-:Y:S02]  /*1ac0*/  UIADD3 UR42, UP1, UPT, UR30, 0x80, URZ ;  /* 0x000000801e2a7890 */ /* 0x000fe4000ff3e0ff */
[----:B------:R-:W-:Y:S02]  /*1ad0*/  USEL UR9, URZ, 0x1, UP0 ;  /* 0x00000001ff097887 */ /* 0x000fe40008000000 */
[----:B------:R-:W-:-:S02]  /*1ae0*/  USEL UR13, UR13, URZ, UP0 ;  /* 0x000000ff0d0d7287 */ /* 0x000fc40008000000 */
[----:B------:R-:W-:Y:S02]  /*1af0*/  UIADD3 UR40, UP0, UPT, UR30, 0x180, URZ ;  /* 0x000001801e287890 */ /* 0x000fe4000ff1e0ff */
[----:B------:R-:W-:Y:S01]  /*1b00*/  ULEA UR8, UR13, UR4, 0x3 ;  /* 0x000000040d087291 */ /* 0x000fe2000f8e18ff */
[----:B------:R-:W-:Y:S01]  /*1b10*/  LOP3.LUT R15, R15, UR9, RZ, 0x3c, !PT ;  /* 0x000000090f0f7c12 */ /* 0x000fe2000f8e3cff */
[----:B------:R-:W-:Y:S02]  /*1b20*/  UIADD3 UR34, UPT, UPT, UR26, -0x40, URZ ;  /* 0xffffffc01a227890 */ /* 0x000fe4000fffe0ff */
[----:B------:R-:W-:Y:S01]  /*1b30*/  ULOP3.LUT UR33, UR33, 0xfefffff8, URZ, 0xc0, !UPT ;  /* 0xfefffff821217892 */ /* 0x000fe2000f8ec0ff */
[----:B-1----:R-:W-:Y:S01]  /*1b40*/  SHF.L.U32 R2, R15, 0x1f, RZ ;  /* 0x0000001f0f027819 */ /* 0x002fe200000006ff */
[----:B------:R-:W-:Y:S02]  /*1b50*/  UIADD3.X UR43, UPT, UPT, URZ, UR31, URZ, UP1, !UPT ;  /* 0x0000001fff2b7290 */ /* 0x000fe40008ffe4ff */
[----:B------:R-:W-:Y:S01]  /*1b60*/  UIADD3 UR32, UPT, UPT, UR24, 0x3300, URZ ;  /* 0x0000330018207890 */ /* 0x000fe2000fffe0ff */
[----:B------:R4:W1:Y:S01]  /*1b70*/  SYNCS.PHASECHK.TRANS64.TRYWAIT P0, [UR8+0x18], R2 ;  /* 0x00001802ff0075a7 */ /* 0x0008620008001108 */
[----:B------:R-:W-:-:S02]  /*1b80*/  ULEA UR8, UR44, UR4, 0xd ;  /* 0x000000042c087291 */ /* 0x000fc4000f8e68ff */
[----:B------:R-:W-:Y:S02]  /*1b90*/  UIADD3 UR24, UPT, UPT, UR24, 0x5300, URZ ;  /* 0x0000530018187890 */ /* 0x000fe4000fffe0ff */
[----:B------:R-:W-:Y:S02]  /*1ba0*/  UIADD3.X UR41, UPT, UPT, URZ, UR31, URZ, UP0, !UPT ;  /* 0x0000001fff297290 */ /* 0x000fe400087fe4ff */
[----:B------:R-:W-:Y:S02]  /*1bb0*/  UIADD3 UR16, UPT, UPT, UR8, 0xf300, URZ ;  /* 0x0000f30008107890 */ /* 0x000fe4000fffe0ff */
[----:B------:R-:W-:Y:S01]  /*1bc0*/  UIADD3 UR8, UPT, UPT, UR8, 0x10300, URZ ;  /* 0x0001030008087890 */ /* 0x000fe2000fffe0ff */
[----:B------:R-:W-:Y:S01]  /*1bd0*/  UMOV UR38, 0x0 ;  /* 0x0000000000267882 */ /* 0x000fe20000000000 */
[----:B------:R-:W-:Y:S01]  /*1be0*/  UMOV UR39, 0x10000000 ;  /* 0x1000000000277882 */ /* 0x000fe20000000000 */
[----:B------:R-:W-:Y:S01]  /*1bf0*/  UMOV UR27, UR35 ;  /* 0x00000023001b7c82 */ /* 0x000fe20008000000 */
[----:B------:R-:W-:Y:S01]  /*1c00*/  UMOV UR28, UR36 ;  /* 0x00000024001c7c82 */ /* 0x000fe20008000000 */
[----:B------:R-:W-:Y:S01]  /*1c10*/  UMOV UR25, UR33 ;  /* 0x0000002100197c82 */ /* 0x000fe20008000000 */
[----:B------:R-:W-:Y:S01]  /*1c20*/  UMOV UR20, UR36 ;  /* 0x0000002400147c82 */ /* 0x000fe20008000000 */
[----:B------:R-:W-:Y:S01]  /*1c30*/  UMOV UR17, UR33 ;  /* 0x0000002100117c82 */ /* 0x000fe20008000000 */
[----:B------:R-:W-:Y:S01]  /*1c40*/  UMOV UR18, UR34 ;  /* 0x0000002200127c82 */ /* 0x000fe20008000000 */
[----:B------:R-:W-:Y:S01]  /*1c50*/  UTMALDG.3D.2CTA [UR32], [UR42], desc[UR38] ;  /* 0x000026202a0075b4 */ /* 0x000fe20008211000 */
[----:B------:R-:W-:Y:S01]  /*1c60*/  UMOV UR10, UR26 ;  /* 0x0000001a000a7c82 */ /* 0x000fe20008000000 */
[----:B------:R-:W-:Y:S01]  /*1c70*/  UMOV UR11, UR19 ;  /* 0x00000013000b7c82 */ /* 0x000fe20008000000 */
[----:B------:R-:W-:Y:S01]  /*1c80*/  UMOV UR12, UR36 ;  /* 0x00000024000c7c82 */ /* 0x000fe20008000000 */
[----:B------:R-:W-:Y:S01]  /*1c90*/  UMOV UR9, UR33 ;  /* 0x0000002100097c82 */ /* 0x000fe20008000000 */
[----:B------:R-:W-:Y:S01]  /*1ca0*/  UMOV UR23, UR5 ;  /* 0x0000000500177c82 */ /* 0x000fe20008000000 */
[----:B------:R-:W-:Y:S01]  /*1cb0*/  UMOV UR44, UR13 ;  /* 0x0000000d002c7c82 */ /* 0x000fe20008000000 */
[----:B------:R2:W-:Y:S01]  /*1cc0*/  UTMALDG.3D.2CTA [UR24], [UR42], desc[UR38] ;  /* 0x000026182a0075b4 */ /* 0x0005e20008211000 */
[----:B------:R4:W-:Y:S01]  /*1cd0*/  UTMALDG.3D.2CTA [UR16], [UR40], desc[UR38] ;  /* 0x00002610280075b4 */ /* 0x0009e20008211000 */
[----:B------:R4:W-:Y:S01]  /*1ce0*/  UTMALDG.3D.2CTA [UR8], [UR40], desc[UR38] ;  /* 0x00002608280075b4 */ /* 0x0009e20008211000 */
[----:B--2---:R-:W-:Y:S01]  /*1cf0*/  UIADD3 UR26, UPT, UPT, UR26, 0x80, URZ ;  /* 0x000000801a1a7890 */ /* 0x004fe2000fffe0ff */
[----:B----4-:R-:W-:Y:S11]  /*1d00*/  BRA.U UP2, `(.L_x_31) ;  /* 0xfffffffd021c7547 */ /* 0x010ff6000b83ffff */
.L_x_25:
[----:B------:R-:W-:Y:S01]  /*1d10*/  ULEA UR8, UR13, UR4, 0x3 ;  /* 0x000000040d087291 */ /* 0x000fe2000f8e18ff */
[----:B-1----:R-:W-:Y:S01]  /*1d20*/  SHF.L.U32 R2, R15, 0x1f, RZ ;  /* 0x0000001f0f027819 */ /* 0x002fe200000006ff */
[----:B------:R-:W-:Y:S01]  /*1d30*/  @!P1 SYNCS.ARRIVE.TRANS64.A1T0 RZ, [UR4+0x68], RZ ;  /* 0x000068ffffff99a7 */ /* 0x000fe20008100004 */
[----:B------:R-:W-:-:S06]  /*1d40*/  UISETP.GT.AND UP0, UPT, UR22, UR21, UPT ;  /* 0x000000151600728c */ /* 0x000fcc000bf04270 */
[----:B--2---:R1:W2:Y:S03]  /*1d50*/  SYNCS.PHASECHK.TRANS64.TRYWAIT P0, [UR8+0x18], R2 ;  /* 0x00001802ff0075a7 */ /* 0x0042a60008001108 */
[----:B------:R-:W-:Y:S05]  /*1d60*/  BRA.U !UP0, `(.L_x_32) ;  /* 0x0000000108e87547 */ /* 0x000fea000b800000 */
[----:B------:R-:W-:Y:S01]  /*1d70*/  UIADD3 UR29, UPT, UPT, UR14, UR23, URZ ;  /* 0x000000170e1d7290 */ /* 0x000fe2000fffe0ff */
[----:B------:R-:W-:-:S11]  /*1d80*/  UMOV UR44, UR13 ;  /* 0x0000000d002c7c82 */ /* 0x000fd60008000000 */
.L_x_38:
[----:B------:R-:W-:Y:S01]  /*1d90*/  ULEA UR33, UR44, UR4, 0x3 ;  /* 0x000000042c217291 */ /* 0x000fe2000f8e18ff */
[----:B--2---:R-:W-:Y:S01]  /*1da0*/  @P5 MOV R3, 0xc000 ;  /* 0x0000c00000035802 */ /* 0x004fe20000000f00 */
[----:B-12---:R-:W-:Y:S10]  /*1db0*/  @P0 BRA `(.L_x_33) ;  /* 0x00000000000c0947 */ /* 0x006ff40003800000 */
[----:B------:R-:W-:-:S04]  /*1dc0*/  SHF.L.U32 R5, R15, 0x1f, RZ ;  /* 0x0000001f0f057819 */ /* 0x000fc800000006ff */
[----:B------:R-:W2:Y:S02]  /*1dd0*/  SYNCS.PHASECHK.TRANS64.TRYWAIT P0, [UR33+0x18], R5 ;  /* 0x00001805ff0075a7 */ /* 0x000ea40008001121 */
[----:B--2---:R-:W-:Y:S05]  /*1de0*/  @!P0 BRA `(.L_x_34) ;  /* 0x0000005800d08947 */ /* 0x004fea0003800000 */
.L_x_33:
[----:B------:R2:W-:Y:S01]  /*1df0*/  @P5 SYNCS.ARRIVE.TRANS64 RZ, [UR33], R3 ;  /* 0x00000003ffff59a7 */ /* 0x0005e20008000021 */
[----:B------:R-:W-:-:S04]  /*1e00*/  ULOP3.LUT UR8, UR7, 0x2, URZ, 0xfc, !UPT ;  /* 0x0000000207087892 */ /* 0x000fc8000f8efcff */
[----:B------:R-:W-:-:S09]  /*1e10*/  UISETP.NE.AND UP0, UPT, UR8, 0x2, UPT ;  /* 0x000000020800788c */ /* 0x000fd2000bf05270 */
[----:B------:R-:W-:Y:S05]  /*1e20*/  BRA.U UP0, `(.L_x_35) ;  /* 0x0000000100047547 */ /* 0x000fea000b800000 */
[----:B------:R-:W-:Y:S05]  /*1e30*/  BPT.TRAP 0x1 ;  /* 0x000000040000795c */ /* 0x000fea0000300000 */
.L_x_35:
[----:B------:R-:W-:Y:S04]  /*1e40*/  BSSY.RECONVERGENT B0, `(.L_x_36) ;  /* 0x0000003000007945 */ /* 0x000fe80003800200 */
[----:B------:R-:W-:Y:S05]  /*1e50*/  @!P4 BRA `(.L_x_37) ;  /* 0x000000000004c947 */ /* 0x000fea0003800000 */
[----:B------:R-:W-:Y:S05]  /*1e60*/  BPT.TRAP 0x1 ;  /* 0x000000040000795c */ /* 0x000fea0000300000 */
.L_x_37:
[----:B------:R-:W-:Y:S05]  /*1e70*/  BSYNC.RECONVERGENT B0 ;  /* 0x0000000000007941 */ /* 0x000fea0003800200 */
.L_x_36:
[----:B------:R-:W-:Y:S02]  /*1e80*/  UIADD3 UR13, UPT, UPT, UR44, 0x1, URZ ;  /* 0x000000012c0d7890 */ /* 0x000fe4000fffe0ff */
[----:B------:R-:W-:Y:S02]  /*1e90*/  ULEA UR24, UR44, UR4, 0xe ;  /* 0x000000042c187291 */ /* 0x000fe4000f8e70ff */
[----:B------:R-:W-:Y:S02]  /*1ea0*/  UISETP.NE.AND UP0, UPT, UR13, 0x3, UPT ;  /* 0x000000030d00788c */ /* 0x000fe4000bf05270 */
[----:B------:R-:W-:Y:S02]  /*1eb0*/  UIADD3 UR42, UP1, UPT, UR30, 0x80, URZ ;  /* 0x000000801e2a7890 */ /* 0x000fe4000ff3e0ff */
[----:B------:R-:W-:Y:S02]  /*1ec0*/  USEL UR9, URZ, 0x1, UP0 ;  /* 0x00000001ff097887 */ /* 0x000fe40008000000 */
[----:B------:R-:W-:-:S02]  /*1ed0*/  USEL UR13, UR13, URZ, UP0 ;  /* 0x000000ff0d0d7287 */ /* 0x000fc40008000000 */
[----:B------:R-:W-:Y:S02]  /*1ee0*/  USHF.L.U32 UR34, UR23, 0x7, URZ ;  /* 0x0000000717227899 */ /* 0x000fe400080006ff */
[----:B------:R-:W-:Y:S01]  /*1ef0*/  ULEA UR8, UR13, UR4, 0x3 ;  /* 0x000000040d087291 */ /* 0x000fe2000f8e18ff */
[----:B------:R-:W-:Y:S01]  /*1f00*/  LOP3.LUT R15, R15, UR9, RZ, 0x3c, !PT ;  /* 0x000000090f0f7c12 */ /* 0x000fe2000f8e3cff */
[----:B------:R-:W-:Y:S02]  /*1f10*/  UIADD3 UR40, UP0, UPT, UR30, 0x180, URZ ;  /* 0x000001801e287890 */ /* 0x000fe4000ff1e0ff */
[----:B------:R-:W-:Y:S01]  /*1f20*/  ULOP3.LUT UR33, UR33, 0xfefffff8, URZ, 0xc0, !UPT ;  /* 0xfefffff821217892 */ /* 0x000fe2000f8ec0ff */
[----:B-1----:R-:W-:Y:S01]  /*1f30*/  SHF.L.U32 R2, R15, 0x1f, RZ ;  /* 0x0000001f0f027819 */ /* 0x002fe200000006ff */
[----:B------:R-:W-:Y:S02]  /*1f40*/  UIADD3.X UR43, UPT, UPT, URZ, UR31, URZ, UP1, !UPT ;  /* 0x0000001fff2b7290 */ /* 0x000fe40008ffe4ff */
[----:B------:R-:W-:Y:S01]  /*1f50*/  UIADD3 UR32, UPT, UPT, UR24, 0x3300, URZ ;  /* 0x0000330018207890 */ /* 0x000fe2000fffe0ff */
[----:B------:R4:W1:Y:S01]  /*1f60*/  SYNCS.PHASECHK.TRANS64.TRYWAIT P0, [UR8+0x18], R2 ;  /* 0x00001802ff0075a7 */ /* 0x0008620008001108 */
[----:B------:R-:W-:-:S02]  /*1f70*/  ULEA UR8, UR44, UR4, 0xd ;  /* 0x000000042c087291 */ /* 0x000fc4000f8e68ff */
[----:B------:R-:W-:Y:S02]  /*1f80*/  UIADD3 UR26, UPT, UPT, UR34, 0x40, URZ ;  /* 0x00000040221a7890 */ /* 0x000fe4000fffe0ff */
        /* <DEDUP_REMOVED lines=12> */
[----:B------:R4:W-:Y:S01]  /*2050*/  UTMALDG.3D.2CTA [UR32], [UR42], desc[UR38] ;  /* 0x000026202a0075b4 */ /* 0x0009e20008211000 */
[----:B------:R-:W-:Y:S01]  /*2060*/  UMOV UR11, UR19 ;  /* 0x00000013000b7c82 */ /* 0x000fe20008000000 */
[----:B------:R-:W-:Y:S01]  /*2070*/  UMOV UR12, UR36 ;  /* 0x00000024000c7c82 */ /* 0x000fe20008000000 */
[----:B------:R-:W-:Y:S01]  /*2080*/  UMOV UR9, UR33 ;  /* 0x0000002100097c82 */ /* 0x000fe20008000000 */
[----:B------:R-:W-:Y:S01]  /*2090*/  UMOV UR10, UR26 ;  /* 0x0000001a000a7c82 */ /* 0x000fe20008000000 */
[----:B------:R-:W-:Y:S01]  /*20a0*/  UIADD3 UR23, UPT, UPT, UR23, 0x1, URZ ;  /* 0x0000000117177890 */ /* 0x000fe2000fffe0ff */
[----:B------:R-:W-:Y:S01]  /*20b0*/  UMOV UR44, UR13 ;  /* 0x0000000d002c7c82 */ /* 0x000fe20008000000 */
[----:B------:R4:W-:Y:S02]  /*20c0*/  UTMALDG.3D.2CTA [UR24], [UR42], desc[UR38] ;  /* 0x000026182a0075b4 */ /* 0x0009e40008211000 */
[----:B------:R-:W-:Y:S01]  /*20d0*/  UISETP.NE.AND UP0, UPT, UR23, UR29, UPT ;  /* 0x0000001d1700728c */ /* 0x000fe2000bf05270 */
[----:B------:R4:W-:Y:S01]  /*20e0*/  UTMALDG.3D.2CTA [UR16], [UR40], desc[UR38] ;  /* 0x00002610280075b4 */ /* 0x0009e20008211000 */
[----:B------:R4:W-:Y:S07]  /*20f0*/  UTMALDG.3D.2CTA [UR8], [UR40], desc[UR38] ;  /* 0x00002608280075b4 */ /* 0x0009ee0008211000 */
[----:B----4-:R-:W-:Y:S05]  /*2100*/  BRA.U UP0, `(.L_x_38) ;  /* 0xfffffffd00207547 */ /* 0x010fea000b83ffff */
.L_x_32:
[----:B-1----:R-:W-:Y:S01]  /*2110*/  LEA R2, R14, UR4, 0x3 ;  /* 0x000000040e027c11 */ /* 0x002fe2000f8e18ff */
[----:B------:R-:W-:Y:S01]  /*2120*/  NOP ;  /* 0x0000000000007918 */ /* 0x000fe20000000000 */
[----:B--2---:R-:W-:Y:S02]  /*2130*/  SHF.L.U32 R3, R12, 0x1f, RZ ;  /* 0x0000001f0c037819 */ /* 0x004fe400000006ff */
[----:B------:R-:W-:Y:S02]  /*2140*/  LEA R4, R14, UR4, 0x4 ;  /* 0x000000040e047c11 */ /* 0x000fe4000f8e20ff */
[----:B------:R-:W1:Y:S02]  /*2150*/  SYNCS.PHASECHK.TRANS64.TRYWAIT P0, [R2+URZ+0x70], R3 ;  /* 0x00007003020075a7 */ /* 0x000e6400080011ff */
[----:B-1----:R-:W-:Y:S05]  /*2160*/  @!P0 BRA `(.L_x_39) ;  /* 0x0000005800088947 */ /* 0x002fea0003800000 */
.L_x_135:
[----:B------:R-:W2:Y:S01]  /*2170*/  LDS.128 R4, [R4+0x100] ;  /* 0x0001000004047984 */ /* 0x000ea20000000c00 */
[----:B------:R-:W-:Y:S01]  /*2180*/  ISETP.GE.AND P0, PT, R26, 0x1, PT ;  /* 0x000000011a00780c */ /* 0x000fe20003f06270 */
[----:B-1----:R-:W-:Y:S01]  /*2190*/  VIADD R2, R2, 0x80 ;  /* 0x0000008002027836 */ /* 0x002fe20000000000 */
[----:B------:R-:W-:Y:S01]  /*21a0*/  @!PT LDS RZ, [RZ] ;  /* 0x00000000fffff984 */ /* 0x000fe20000000800 */
[----:B------:R-:W-:Y:S01]  /*21b0*/  @!PT LDS RZ, [RZ] ;  /* 0x00000000fffff984 */ /* 0x000fe20000000800 */
[----:B------:R-:W-:Y:S01]  /*21c0*/  @!PT LDS RZ, [RZ] ;  /* 0x00000000fffff984 */ /* 0x000fe20000000800 */
[----:B------:R-:W-:Y:S01]  /*21d0*/  @!PT LDS RZ, [RZ] ;  /* 0x00000000fffff984 */ /* 0x000fe20000000800 */
[----:B------:R1:W-:Y:S06]  /*21e0*/  MEMBAR.ALL.CTA ;  /* 0x0000000000007992 */ /* 0x0003ec0000008000 */
[----:B-1----:R-:W1:Y:S01]  /*21f0*/  FENCE.VIEW.ASYNC.S ;  /* 0x00000000000073c6 */ /* 0x002e620000000000 */
[----:B------:R-:W-:-:S04]  /*2200*/  PRMT R2, RZ, 0x654, R2 ;  /* 0x00000654ff027816 */ /* 0x000fc80000000002 */
[----:B-1----:R1:W-:Y:S01]  /*2210*/  SYNCS.ARRIVE.TRANS64.RED.A1T0 RZ, [R2+URZ], RZ ;  /* 0x000000ff02ff79a7 */ /* 0x0023e200081004ff */
[----:B--2---:R-:W-:-:S13]  /*2220*/  LOP3.LUT P2, RZ, R6, 0x1, RZ, 0xc0, !PT ;  /* 0x0000000106ff7812 */ /* 0x004fda000784c0ff */
[----:B------:R-:W-:Y:S01]  /*2230*/  @P2 SHF.R.U32.HI R3, RZ, 0x10, R5 ;  /* 0x00000010ff032819 */ /* 0x000fe20000011605 */
[----:B------:R-:W-:Y:S01]  /*2240*/  VOTEU.ANY UP0, P2 ;  /* 0x0000000000ff7886 */ /* 0x000fe20001000100 */
[----:B------:R-:W-:Y:S02]  /*2250*/  @P2 MOV R13, R4 ;  /* 0x00000004000d2202 */ /* 0x000fe40000000f00 */
[----:B------:R-:W-:Y:S02]  /*2260*/  @P2 R2UR.BROADCAST UR8, R3 ;  /* 0x00000000030822ca */ /* 0x000fe400008e0000 */
[----:B------:R-:W-:-:S11]  /*2270*/  @P2 LOP3.LUT R11, R5, 0xffff, RZ, 0xc0, !PT ;  /* 0x0000ffff050b2812 */ /* 0x000fd600078ec0ff */
[----:B------:R-:W-:Y:S01]  /*2280*/  @UP0 UMOV UR36, UR8 ;  /* 0x0000000800240c82 */ /* 0x000fe20008000000 */
[----:B-1----:R-:W-:Y:S05]  /*2290*/  @!P0 BRA `(.L_x_40) ;  /* 0x0000000000b88947 */ /* 0x002fea0003800000 */
[----:B------:R-:W3:Y:S01]  /*22a0*/  LDC.64 R4, c[0x0][0xb18] ;  /* 0x0002c600ff047b82 */ /* 0x000ee20000000a00 */
[----:B------:R-:W-:-:S07]  /*22b0*/  ISETP.NE.AND P3, PT, R26, 0x1, PT ;  /* 0x000000011a00780c */ /* 0x000fce0003f65270 */
[----:B------:R-:W1:Y:S08]  /*22c0*/  LDC.64 R6, c[0x0][0xb10] ;  /* 0x0002c400ff067b82 */ /* 0x000e700000000a00 */
[----:B------:R-:W2:Y:S08]  /*22d0*/  LDC R18, c[0x0][0xb20] ;  /* 0x0002c800ff127b82 */ /* 0x000eb00000000800 */
[----:B------:R-:W4:Y:S01]  /*22e0*/  LDC R20, c[0x0][0xb0c] ;  /* 0x0002c300ff147b82 */ /* 0x000f220000000800 */
[----:B---3--:R-:W-:Y:S01]  /*22f0*/  IMAD.HI.U32 R19, R0, R5, RZ ;  /* 0x0000000500137227 */ /* 0x008fe200078e00ff */
[----:B------:R-:W-:-:S03]  /*2300*/  ISETP.NE.AND P0, PT, R4, 0x1, PT ;  /* 0x000000010400780c */ /* 0x000fc60003f05270 */
[----:B------:R-:W-:-:S03]  /*2310*/  IMAD.HI.U32 R5, R11, R5, RZ ;  /* 0x000000050b057227 */ /* 0x000fc600078e00ff */
[----:B------:R-:W3:Y:S01]  /*2320*/  LDC.64 R2, c[0x0][0xb28] ;  /* 0x0002ca00ff027b82 */ /* 0x000ee20000000a00 */
[----:B-1----:R-:W-:-:S04]  /*2330*/  IMAD.HI.U32 R22, R9, R6, RZ ;  /* 0x0000000609167227 */ /* 0x002fc800078e00ff */
[----:B------:R-:W-:Y:S01]  /*2340*/  IMAD.HI.U32 R24, R13, R6, RZ ;  /* 0x000000060d187227 */ /* 0x000fe200078e00ff */
[----:B------:R-:W-:Y:S02]  /*2350*/  SHF.R.U32.HI R22, RZ, R7, R22 ;  /* 0x00000007ff167219 */ /* 0x000fe40000011616 */
[-C--:B--2---:R-:W-:Y:S02]  /*2360*/  SHF.R.U32.HI R19, RZ, R18.reuse, R19 ;  /* 0x00000012ff137219 */ /* 0x084fe40000011613 */
[----:B------:R-:W-:Y:S02]  /*2370*/  SHF.R.U32.HI R18, RZ, R18, R5 ;  /* 0x00000012ff127219 */ /* 0x000fe40000011605 */
[----:B------:R-:W-:Y:S02]  /*2380*/  SEL R19, R0, R19, !P0 ;  /* 0x0000001300137207 */ /* 0x000fe40004000000 */
[----:B------:R-:W-:Y:S02]  /*2390*/  SHF.R.U32.HI R24, RZ, R7, R24 ;  /* 0x00000007ff187219 */ /* 0x000fe40000011618 */
[----:B----4-:R-:W-:-:S02]  /*23a0*/  ISETP.NE.AND P1, PT, R20, 0x1, PT ;  /* 0x000000011400780c */ /* 0x010fc40003f25270 */
[----:B------:R-:W-:Y:S02]  /*23b0*/  SEL R5, R11, R18, !P0 ;  /* 0x000000120b057207 */ /* 0x000fe40004000000 */
[----:B------:R-:W-:Y:S02]  /*23c0*/  SEL R21, R9, R22, !P1 ;  /* 0x0000001609157207 */ /* 0x000fe40004800000 */
[----:B------:R-:W-:Y:S01]  /*23d0*/  SEL R7, R13, R24, !P1 ;  /* 0x000000180d077207 */ /* 0x000fe20004800000 */
[----:B---3--:R-:W-:-:S04]  /*23e0*/  IMAD.HI.U32 R22, R19, R2, RZ ;  /* 0x0000000213167227 */ /* 0x008fc800078e00ff */
[----:B------:R-:W-:Y:S01]  /*23f0*/  IMAD.HI.U32 R6, R21, R2, RZ ;  /* 0x0000000215067227 */ /* 0x000fe200078e00ff */
[----:B------:R-:W-:-:S04]  /*2400*/  @P3 SHF.R.U32.HI R19, RZ, R3, R22 ;  /* 0x00000003ff133219 */ /* 0x000fc80000011616 */
        /* <DEDUP_REMOVED lines=8> */
[----:B------:R-:W-:-:S04]  /*2490*/  @!P0 IMAD.HI.U32 R18, R7, R2, RZ ;  /* 0x0000000207128227 */ /* 0x000fc800078e00ff */
[----:B------:R-:W-:Y:S01]  /*24a0*/  IMAD.MOV R2, RZ, RZ, -R6 ;  /* 0x000000ffff027224 */ /* 0x000fe200078e0a06 */
[----:B------:R-:W-:-:S03]  /*24b0*/  @!P0 SHF.R.U32.HI R18, RZ, R3, R18 ;  /* 0x00000003ff128219 */ /* 0x000fc60000011612 */
[----:B------:R-:W-:Y:S01]  /*24c0*/  IMAD R2, R26, R2, R5 ;  /* 0x000000021a027224 */ /* 0x000fe200078e0205 */
[----:B------:R-:W-:Y:S02]  /*24d0*/  @!P0 SEL R3, R7, R18, !P3 ;  /* 0x0000001207038207 */ /* 0x000fe40005800000 */
[----:B------:R-:W-:-:S03]  /*24e0*/  IADD3 R18, PT, PT, -R5, RZ, RZ ;  /* 0x000000ff05127210 */ /* 0x000fc60007ffe1ff */
[--C-:B------:R-:W-:Y:S02]  /*24f0*/  @!P0 IMAD.IADD R6, R6, 0x1, -R3.reuse ;  /* 0x0000000106068824 */ /* 0x100fe400078e0a03 */
[----:B------:R-:W-:Y:S01]  /*2500*/  @!P0 IMAD R3, R2, R21, R3 ;  /* 0x0000001502038224 */ /* 0x000fe200078e0203 */
[----:B------:R-:W-:Y:S01]  /*2510*/  IADD3 R2, PT, PT, -R7, RZ, RZ ;  /* 0x000000ff07027210 */ /* 0x000fe20007ffe1ff */
[----:B------:R-:W-:Y:S02]  /*2520*/  @!P0 IMAD R5, R26, R6, R7 ;  /* 0x000000061a058224 */ /* 0x000fe400078e0207 */
[----:B------:R-:W-:Y:S02]  /*2530*/  IMAD R11, R4, R18, R11 ;  /* 0x00000012040b7224 */ /* 0x000fe400078e020b */
[----:B------:R-:W-:Y:S02]  /*2540*/  @!P0 IMAD.MOV.U32 R7, RZ, RZ, R3 ;  /* 0x000000ffff078224 */ /* 0x000fe400078e0003 */
[----:B------:R-:W-:-:S02]  /*2550*/  IMAD R2, R20, R2, R13 ;  /* 0x0000000214027224 */ /* 0x000fc400078e020d */
[----:B------:R-:W-:Y:S02]  /*2560*/  IMAD R11, R5, R4, R11 ;  /* 0x00000004050b7224 */ /* 0x000fe400078e020b */
[----:B------:R-:W-:Y:S02]  /*2570*/  IMAD R13, R7, R20, R2 ;  /* 0x00000014070d7224 */ /* 0x000fe400078e0202 */
.L_x_40:
[----:B------:R-:W1:Y:S02]  /*2580*/  LDCU UR8, c[0x0][0xb30] ;  /* 0x00016600ff0877ac */ /* 0x000e640008000800 */
[----:B-1----:R-:W-:-:S09]  /*2590*/  UISETP.NE.AND UP0, UPT, UR8, 0x1, UPT ;  /* 0x000000010800788c */ /* 0x002fd2000bf05270 */
[----:B------:R-:W-:Y:S05]  /*25a0*/  BRA.U UP0, `(.L_x_41) ;  /* 0x0000000100407547 */ /* 0x000fea000b800000 */
[----:B------:R-:W1:Y:S08]  /*25b0*/  LDC.64 R4, c[0x0][0xb10] ;  /* 0x0002c400ff047b82 */ /* 0x000e700000000a00 */
[----:B------:R-:W2:Y:S08]  /*25c0*/  LDC.64 R2, c[0x0][0xb18] ;  /* 0x0002c600ff027b82 */ /* 0x000eb00000000a00 */
[----:B------:R-:W4:Y:S08]  /*25d0*/  LDC R6, c[0x0][0xb20] ;  /* 0x0002c800ff067b82 */ /* 0x000f300000000800 */
[----:B------:R-:W3:Y:S01]  /*25e0*/  LDC R18, c[0x0][0xb0c] ;  /* 0x0002c300ff127b82 */ /* 0x000ee20000000800 */
[----:B-1----:R-:W-:-:S05]  /*25f0*/  IMAD.HI.U32 R4, R13, R4, RZ ;  /* 0x000000040d047227 */ /* 0x002fca00078e00ff */
[----:B------:R-:W-:Y:S01]  /*2600*/  SHF.R.U32.HI R4, RZ, R5, R4 ;  /* 0x00000005ff047219 */ /* 0x000fe20000011604 */
[----:B--2---:R-:W-:Y:S01]  /*2610*/  IMAD.HI.U32 R3, R11, R3, RZ ;  /* 0x000000030b037227 */ /* 0x004fe200078e00ff */
[----:B------:R-:W-:-:S04]  /*2620*/  ISETP.NE.AND P0, PT, R2, 0x1, PT ;  /* 0x000000010200780c */ /* 0x000fc80003f05270 */
[----:B----4-:R-:W-:-:S04]  /*2630*/  SHF.R.U32.HI R6, RZ, R6, R3 ;  /* 0x00000006ff067219 */ /* 0x010fc80000011603 */
[----:B------:R-:W-:Y:S02]  /*2640*/  SEL R3, R11, R6, !P0 ;  /* 0x000000060b037207 */ /* 0x000fe40004000000 */
[----:B---3--:R-:W-:-:S04]  /*2650*/  ISETP.NE.AND P1, PT, R18, 0x1, PT ;  /* 0x000000011200780c */ /* 0x008fc80003f25270 */
[----:B------:R-:W-:-:S05]  /*2660*/  SEL R4, R13, R4, !P1 ;  /* 0x000000040d047207 */ /* 0x000fca0004800000 */
[----:B------:R-:W-:Y:S02]  /*2670*/  IMAD.IADD R5, R3, 0x1, -R4 ;  /* 0x0000000103057824 */ /* 0x000fe400078e0a04 */
[----:B------:R-:W-:Y:S02]  /*2680*/  IMAD.IADD R3, R4, 0x1, -R3 ;  /* 0x0000000104037824 */ /* 0x000fe400078e0a03 */
[----:B------:R-:W-:Y:S02]  /*2690*/  IMAD R13, R5, R18, R13 ;  /* 0x00000012050d7224 */ /* 0x000fe400078e020d */
[----:B------:R-:W-:-:S07]  /*26a0*/  IMAD R11, R3, R2, R11 ;  /* 0x00000002030b7224 */ /* 0x000fce00078e020b */
.L_x_41:
[----:B------:R-:W-:Y:S01]  /*26b0*/  VIADD R14, R14, 0x1 ;  /* 0x000000010e0e7836 */ /* 0x000fe20000000000 */
[----:B------:R-:W-:Y:S01]  /*26c0*/  PLOP3.LUT P1, PT, PT, PT, PT, 0x80, 0x8 ;  /* 0x000000000008781c */ /* 0x000fe20003f2f070 */
[----:B------:R-:W-:Y:S02]  /*26d0*/  IMAD.IADD R21, R13, 0x1, R60 ;  /* 0x000000010d157824 */ /* 0x000fe400078e023c */
[----:B------:R-:W-:Y:S01]  /*26e0*/  IMAD.IADD R20, R11, 0x1, R58 ;  /* 0x000000010b147824 */ /* 0x000fe200078e023a */
[----:B------:R-:W-:-:S04]  /*26f0*/  ISETP.NE.AND P0, PT, R14, 0x2, PT ;  /* 0x000000020e00780c */ /* 0x000fc80003f05270 */
[----:B------:R-:W-:Y:S02]  /*2700*/  SEL R3, RZ, 0x1, P0 ;  /* 0x00000001ff037807 */ /* 0x000fe40000000000 */
[----:B------:R-:W-:Y:S02]  /*2710*/  SEL R14, R14, RZ, P0 ;  /* 0x000000ff0e0e7207 */ /* 0x000fe40000000000 */
[----:B------:R-:W-:Y:S01]  /*2720*/  LOP3.LUT R12, R12, R3, RZ, 0x3c, !PT ;  /* 0x000000030c0c7212 */ /* 0x000fe200078e3cff */
[----:B------:R-:W-:Y:S06]  /*2730*/  @P2 BRA `(.L_x_42) ;  /* 0xfffffff000002947 */ /* 0x000fec000383ffff */
[----:B------:R-:W-:Y:S01]  /*2740*/  UIADD3 UR4, UPT, UPT, UR4, 0x18, URZ ;  /* 0x0000001804047890 */ /* 0x000fe2000fffe0ff */
[----:B------:R-:W-:-:S03]  /*2750*/  SHF.L.U32 R3, R15, 0x1f, RZ ;  /* 0x0000001f0f037819 */ /* 0x000fc600000006ff */
[----:B------:R-:W-:-:S09]  /*2760*/  ULEA UR5, UR13, UR4, 0x3 ;  /* 0x000000040d057291 */ /* 0x000fd2000f8e18ff */
[----:B------:R-:W1:Y:S02]  /*2770*/  SYNCS.PHASECHK.TRANS64.TRYWAIT P0, [UR5], R3 ;  /* 0x00000003ff0075a7 */ /* 0x000e640008001105 */
[----:B-1----:R-:W-:Y:S05]  /*2780*/  @!P0 BRA `(.L_x_43) ;  /* 0x0000005000948947 */ /* 0x002fea0003800000 */
.L_x_137:
[----:B------:R-:W-:-:S04]  /*2790*/  UIADD3 UR6, UPT, UPT, UR13, 0x1, URZ ;  /* 0x000000010d067890 */ /* 0x000fc8000fffe0ff */
[----:B------:R-:W-:-:S04]  /*27a0*/  UISETP.NE.AND UP0, UPT, UR6, 0x3, UPT ;  /* 0x000000030600788c */ /* 0x000fc8000bf05270 */
[----:B------:R-:W-:Y:S02]  /*27b0*/  USEL UR7, URZ, 0x1, UP0 ;  /* 0x00000001ff077887 */ /* 0x000fe40008000000 */
[----:B------:R-:W-:-:S04]  /*27c0*/  USEL UR6, UR6, URZ, UP0 ;  /* 0x000000ff06067287 */ /* 0x000fc80008000000 */
[----:B------:R-:W-:Y:S01]  /*27d0*/  ULEA UR5, UR6, UR4, 0x3 ;  /* 0x0000000406057291 */ /* 0x000fe2000f8e18ff */
[----:B------:R-:W-:-:S04]  /*27e0*/  LOP3.LUT R15, R15, UR7, RZ, 0x3c, !PT ;  /* 0x000000070f0f7c12 */ /* 0x000fc8000f8e3cff */
[----:B-1----:R-:W-:-:S04]  /*27f0*/  SHF.L.U32 R3, R15, 0x1f, RZ ;  /* 0x0000001f0f037819 */ /* 0x002fc800000006ff */
[----:B------:R-:W1:Y:S02]  /*2800*/  SYNCS.PHASECHK.TRANS64.TRYWAIT P0, [UR5], R3 ;  /* 0x00000003ff0075a7 */ /* 0x000e640008001105 */
[----:B-1----:R-:W-:Y:S05]  /*2810*/  @!P0 BRA `(.L_x_44) ;  /* 0x0000005000888947 */ /* 0x002fea0003800000 */
.L_x_139:
[----:B------:R-:W-:-:S04]  /*2820*/  UIADD3 UR6, UPT, UPT, UR6, 0x1, URZ ;  /* 0x0000000106067890 */ /* 0x000fc8000fffe0ff */
[----:B------:R-:W-:-:S04]  /*2830*/  UISETP.NE.AND UP0, UPT, UR6, 0x3, UPT ;  /* 0x000000030600788c */ /* 0x000fc8000bf05270 */
[----:B------:R-:W-:Y:S02]  /*2840*/  USEL UR5, URZ, 0x1, UP0 ;  /* 0x00000001ff057887 */ /* 0x000fe40008000000 */
[----:B------:R-:W-:-:S04]  /*2850*/  USEL UR6, UR6, URZ, UP0 ;  /* 0x000000ff06067287 */ /* 0x000fc80008000000 */
[----:B------:R-:W-:Y:S01]  /*2860*/  ULEA UR6, UR6, UR4, 0x3 ;  /* 0x0000000406067291 */ /* 0x000fe2000f8e18ff */
[----:B-1----:R-:W-:-:S04]  /*2870*/  LOP3.LUT R3, R15, UR5, RZ, 0x3c, !PT ;  /* 0x000000050f037c12 */ /* 0x002fc8000f8e3cff */
[----:B------:R-:W-:Y:S01]  /*2880*/  SHF.L.U32 R3, R3, 0x1f, RZ ;  /* 0x0000001f03037819 */ /* 0x000fe200000006ff */
[----:B---3--:R-:W-:-:S07]  /*2890*/  IMAD.U32 R0, RZ, RZ, UR6 ;  /* 0x00000006ff007e24 */ /* 0x008fce000f8e00ff */
.L_x_45:
[----:B-1----:R1:W2:Y:S02]  /*28a0*/  SYNCS.PHASECHK.TRANS64.TRYWAIT P0, [R0+URZ], R3 ;  /* 0x00000003000075a7 */ /* 0x0022a400080011ff */
[----:B--2---:R-:W-:Y:S05]  /*28b0*/  @!P0 NANOSLEEP.SYNCS 0x989680 ;  /* 0x009896800000895d */ /* 0x004fea0003900000 */
[----:B------:R-:W2:Y:S02]  /*28c0*/  @!P0 SYNCS.PHASECHK.TRANS64 P0, [R0+URZ], R3 ;  /* 0x00000003000085a7 */ /* 0x000ea400080010ff */
[----:B--2---:R-:W-:Y:S05]  /*28d0*/  @P0 EXIT ;  /* 0x000000000000094d */ /* 0x004fea0003800000 */
[----:B------:R-:W-:Y:S05]  /*28e0*/  BRA `(.L_x_45) ;  /* 0xfffffffc00ec7947 */ /* 0x000fea000383ffff */
.L_x_22:
[----:B------:R-:W-:-:S04]  /*28f0*/  UISETP.NE.AND UP1, UPT, UR37, URZ, UPT ;  /* 0x000000ff2500728c */ /* 0x000fc8000bf25270 */
[----:B------:R-:W-:-:S09]  /*2900*/  UISETP.NE.OR UP1, UPT, UR10, 0x1, UP1 ;  /* 0x000000010a00788c */ /* 0x000fd20008f25670 */
[----:B------:R-:W-:Y:S05]  /*2910*/  BRA.U UP1, `(.L_x_46) ;  /* 0x00000005014c7547 */ /* 0x000fea000b800000 */
[----:B------:R-:W-:Y:S01]  /*2920*/  HFMA2 R11, -RZ, RZ, 0, 0 ;  /* 0x00000000ff0b7431 */ /* 0x000fe200000001ff */
[----:B------:R-:W-:Y:S01]  /*2930*/  ISETP.GE.U32.AND P2, PT, R10, 0x2, PT ;  /* 0x000000020a00780c */ /* 0x000fe20003f46070 */
[----:B------:R-:W-:Y:S01]  /*2940*/  IMAD.MOV.U32 R12, RZ, RZ, 0x1 ;  /* 0x00000001ff0c7424 */ /* 0x000fe200078e00ff */
[----:B------:R-:W-:Y:S01]  /*2950*/  CS2R R8, SRZ ;  /* 0x0000000000087805 */ /* 0x000fe2000001ff00 */
[----:B------:R-:W-:Y:S01]  /*2960*/  IMAD.MOV.U32 R3, RZ, RZ, RZ ;  /* 0x000000ffff037224 */ /* 0x000fe200078e00ff */
[----:B------:R-:W-:Y:S01]  /*2970*/  UMOV UR4, 0x400 ;  /* 0x0000040000047882 */ /* 0x000fe20000000000 */
[----:B------:R-:W-:Y:S01]  /*2980*/  UMOV UR6, URZ ;  /* 0x000000ff00067c82 */ /* 0x000fe20008000000 */
[----:B------:R-:W-:-:S12]  /*2990*/  ULEA UR37, UR37, UR4, 0x18 ;  /* 0x0000000425257291 */ /* 0x000fd8000f8ec0ff */
.L_x_50:
[----:B------:R-:W-:Y:S02]  /*29a0*/  LEA R0, R3, UR37, 0x3 ;  /* 0x0000002503007c11 */ /* 0x000fe4000f8e18ff */
[----:B------:R-:W-:-:S03]  /*29b0*/  SHF.L.U32 R5, R8, 0x1f, RZ ;  /* 0x0000001f08057819 */ /* 0x000fc600000006ff */
[----:B------:R-:W-:Y:S01]  /*29c0*/  VIADD R4, R0, 0xe0 ;  /* 0x000000e000047836 */ /* 0x000fe20000000000 */
[----:B------:R-:W1:Y:S02]  /*29d0*/  SYNCS.PHASECHK.TRANS64.TRYWAIT P0, [R0+URZ+0xd0], R5 ;  /* 0x0000d005000075a7 */ /* 0x000e6400080011ff */
[----:B-1----:R-:W-:Y:S05]  /*29e0*/  @!P0 BRA `(.L_x_47) ;  /* 0x00000050002c8947 */ /* 0x002fea0003800000 */
.L_x_140:
[----:B------:R-:W-:Y:S01]  /*29f0*/  ULEA UR5, UR6, UR37, 0x3 ;  /* 0x0000002506057291 */ /* 0x000fe2000f8e18ff */
[----:B------:R-:W-:Y:S01]  /*2a00*/  PRMT R4, RZ, 0x654, R4 ;  /* 0x00000654ff047816 */ /* 0x000fe20000000004 */
[----:B-1----:R-:W-:Y:S01]  /*2a10*/  @!P2 IMAD.MOV.U32 R5, RZ, RZ, 0x10 ;  /* 0x00000010ff05a424 */ /* 0x002fe200078e00ff */
[----:B------:R-:W-:Y:S01]  /*2a20*/  SHF.L.U32 R7, R12, 0x1f, RZ ;  /* 0x0000001f0c077819 */ /* 0x000fe200000006ff */
[----:B------:R-:W-:Y:S01]  /*2a30*/  UIADD3 UR4, UPT, UPT, UR5, 0x70, URZ ;  /* 0x0000007005047890 */ /* 0x000fe2000fffe0ff */
[----:B------:R1:W-:Y:S05]  /*2a40*/  SYNCS.ARRIVE.TRANS64.RED.A1T0 RZ, [R4+URZ], RZ ;  /* 0x000000ff04ff79a7 */ /* 0x0003ea00081004ff */
[----:B------:R-:W-:Y:S01]  /*2a50*/  IMAD.U32 R13, RZ, RZ, UR4 ;  /* 0x00000004ff0d7e24 */ /* 0x000fe2000f8e00ff */
[----:B------:R-:W2:Y:S04]  /*2a60*/  SYNCS.PHASECHK.TRANS64.TRYWAIT P0, [UR5+0x80], R7 ;  /* 0x00008007ff0075a7 */ /* 0x000ea80008001105 */
[----:B------:R-:W-:Y:S01]  /*2a70*/  PRMT R13, R10, 0x654, R13 ;  /* 0x000006540a0d7816 */ /* 0x000fe2000000000d */
[----:B-12---:R-:W-:Y:S06]  /*2a80*/  @!P0 BRA `(.L_x_48) ;  /* 0x0000005000188947 */ /* 0x006fec0003800000 */
.L_x_142:
[----:B------:R-:W-:Y:S01]  /*2a90*/  ULEA UR4, UR6, UR37, 0x4 ;  /* 0x0000002506047291 */ /* 0x000fe2000f8e20ff */
[----:B------:R-:W-:Y:S01]  /*2aa0*/  SEL R2, R13, R2, !P2 ;  /* 0x000000020d027207 */ /* 0x000fe20005000000 */
[----:B------:R-:W-:Y:S01]  /*2ab0*/  UIADD3 UR5, UPT, UPT, UR5, 0x70, URZ ;  /* 0x0000007005057890 */ /* 0x000fe2000fffe0ff */
[----:B-1----:R-:W-:Y:S01]  /*2ac0*/  LEA R0, R11, UR37, 0x3 ;  /* 0x000000250b007c11 */ /* 0x002fe2000f8e18ff */
[----:B------:R-:W-:Y:S01]  /*2ad0*/  UIADD3 UR4, UPT, UPT, UR4, 0x100, URZ ;  /* 0x0000010004047890 */ /* 0x000fe2000fffe0ff */
[----:B------:R1:W-:Y:S01]  /*2ae0*/  @!P2 SYNCS.ARRIVE.TRANS64.RED RZ, [R2+URZ], R5 ;  /* 0x0000000502ffa9a7 */ /* 0x0003e200080004ff */
[----:B------:R-:W-:Y:S01]  /*2af0*/  UIADD3 UR6, UPT, UPT, UR6, 0x1, URZ ;  /* 0x0000000106067890 */ /* 0x000fe2000fffe0ff */
[----:B------:R-:W-:-:S03]  /*2b00*/  VIADD R3, R3, 0x1 ;  /* 0x0000000103037836 */ /* 0x000fc60000000000 */
[----:B------:R-:W-:Y:S02]  /*2b10*/  UISETP.NE.AND UP0, UPT, UR6, 0x2, UPT ;  /* 0x000000020600788c */ /* 0x000fe4000bf05270 */
[----:B------:R-:W-:Y:S01]  /*2b20*/  ISETP.NE.AND P0, PT, R3, 0x2, PT ;  /* 0x000000020300780c */ /* 0x000fe20003f05270 */
[----:B------:R-:W-:Y:S06]  /*2b30*/  UGETNEXTWORKID.BROADCAST [UR4], [UR5] ;  /* 0x00000000040073ca */ /* 0x000fec0008000100 */
[----:B------:R-:W-:Y:S02]  /*2b40*/  USEL UR4, URZ, 0x1, UP0 ;  /* 0x00000001ff047887 */ /* 0x000fe40008000000 */
[----:B------:R-:W-:-:S04]  /*2b50*/  USEL UR6, UR6, URZ, UP0 ;  /* 0x000000ff06067287 */ /* 0x000fc80008000000 */
[----:B------:R-:W-:Y:S02]  /*2b60*/  LOP3.LUT R12, R12, UR4, RZ, 0x3c, !PT ;  /* 0x000000040c0c7c12 */ /* 0x000fe4000f8e3cff */
[----:B-1----:R-:W-:-:S04]  /*2b70*/  SHF.L.U32 R5, R9, 0x1f, RZ ;  /* 0x0000001f09057819 */ /* 0x002fc800000006ff */
[----:B------:R-:W1:Y:S02]  /*2b80*/  SYNCS.PHASECHK.TRANS64.TRYWAIT P1, [R0+URZ+0x70], R5 ;  /* 0x00007005000075a7 */ /* 0x000e6400080211ff */
[----:B-1----:R-:W-:Y:S05]  /*2b90*/  @!P1 BRA `(.L_x_49) ;  /* 0x0000004c00ec9947 */ /* 0x002fea0003800000 */
.L_x_143:
[----:B------:R-:W-:Y:S01]  /*2ba0*/  LEA R4, R11, UR37, 0x4 ;  /* 0x000000250b047c11 */ /* 0x000fe2000f8e20ff */
[----:B-1----:R-:W-:Y:S01]  /*2bb0*/  VIADD R0, R0, 0x80 ;  /* 0x0000008000007836 */ /* 0x002fe20000000000 */
[----:B------:R-:W-:Y:S01]  /*2bc0*/  SEL R3, R3, RZ, P0 ;  /* 0x000000ff03037207 */ /* 0x000fe20000000000 */
[----:B------:R-:W-:-:S03]  /*2bd0*/  VIADD R11, R11, 0x1 ;  /* 0x000000010b0b7836 */ /* 0x000fc60000000000 */
[----:B------:R-:W1:Y:S01]  /*2be0*/  LDS.128 R4, [R4+0x100] ;  /* 0x0001000004047984 */ /* 0x000e620000000c00 */
[----:B------:R-:W-:Y:S02]  /*2bf0*/  PRMT R0, RZ, 0x654, R0 ;  /* 0x00000654ff007816 */ /* 0x000fe40000000000 */
[C---:B------:R-:W-:Y:S01]  /*2c00*/  ISETP.NE.AND P1, PT, R11.reuse, 0x2, PT ;  /* 0x000000020b00780c */ /* 0x040fe20003f25270 */
[----:B------:R-:W-:Y:S01]  /*2c10*/  @!PT LDS RZ, [RZ] ;  /* 0x00000000fffff984 */ /* 0x000fe20000000800 */
[----:B------:R-:W-:Y:S01]  /*2c20*/  @!PT LDS RZ, [RZ] ;  /* 0x00000000fffff984 */ /* 0x000fe20000000800 */
[----:B------:R-:W-:Y:S01]  /*2c30*/  @!PT LDS RZ, [RZ] ;  /* 0x00000000fffff984 */ /* 0x000fe20000000800 */
[----:B------:R-:W-:Y:S01]  /*2c40*/  @!PT LDS RZ, [RZ] ;  /* 0x00000000fffff984 */ /* 0x000fe20000000800 */
[----:B------:R2:W-:Y:S06]  /*2c50*/  MEMBAR.ALL.CTA ;  /* 0x0000000000007992 */ /* 0x0005ec0000008000 */
[----:B--2---:R-:W2:Y:S01]  /*2c60*/  FENCE.VIEW.ASYNC.S ;  /* 0x00000000000073c6 */ /* 0x004ea20000000000 */
[----:B------:R-:W-:Y:S01]  /*2c70*/  SEL R11, R11, RZ, P1 ;  /* 0x000000ff0b0b7207 */ /* 0x000fe20000800000 */
[----:B--2---:R2:W-:Y:S01]  /*2c80*/  SYNCS.ARRIVE.TRANS64.RED.A1T0 RZ, [R0+URZ], RZ ;  /* 0x000000ff00ff79a7 */ /* 0x0045e200081004ff */
[----:B-1----:R-:W-:-:S02]  /*2c90*/  LOP3.LUT P3, RZ, R6, 0x1, RZ, 0xc0, !PT ;  /* 0x0000000106ff7812 */ /* 0x002fc4000786c0ff */
[----:B------:R-:W-:-:S04]  /*2ca0*/  SEL R5, RZ, 0x1, P0 ;  /* 0x00000001ff057807 */ /* 0x000fc80000000000 */
[----:B------:R-:W-:Y:S02]  /*2cb0*/  LOP3.LUT R8, R8, R5, RZ, 0x3c, !PT ;  /* 0x0000000508087212 */ /* 0x000fe400078e3cff */
[----:B--2---:R-:W-:-:S04]  /*2cc0*/  SEL R0, RZ, 0x1, P1 ;  /* 0x00000001ff007807 */ /* 0x004fc80000800000 */
[----:B------:R-:W-:Y:S01]  /*2cd0*/  LOP3.LUT R9, R9, R0, RZ, 0x3c, !PT ;  /* 0x0000000009097212 */ /* 0x000fe200078e3cff */
[----:B------:R-:W-:Y:S06]  /*2ce0*/  @P3 BRA `(.L_x_50) ;  /* 0xfffffffc002c3947 */ /* 0x000fec000383ffff */
[----:B------:R-:W-:Y:S01]  /*2cf0*/  ULEA UR5, UR6, UR37, 0x3 ;  /* 0x0000002506057291 */ /* 0x000fe2000f8e18ff */
[----:B------:R-:W-:-:S08]  /*2d00*/  SHF.L.U32 R3, R12, 0x1f, RZ ;  /* 0x0000001f0c037819 */ /* 0x000fd000000006ff */
[----:B------:R-:W1:Y:S02]  /*2d10*/  SYNCS.PHASECHK.TRANS64 P0, [UR5+0x80], R3 ;  /* 0x00008003ff0075a7 */ /* 0x000e640008001005 */
[----:B-1----:R-:W-:Y:S05]  /*2d20*/  @P0 BRA `(.L_x_51) ;  /* 0x0000000000080947 */ /* 0x002fea0003800000 */
[----:B------:R-:W1:Y:S02]  /*2d30*/  SYNCS.PHASECHK.TRANS64.TRYWAIT P0, [UR5+0x80], R3 ;  /* 0x00008003ff0075a7 */ /* 0x000e640008001105 */
[----:B-1----:R-:W-:Y:S05]  /*2d40*/  @!P0 BRA `(.L_x_52) ;  /* 0x0000004c00948947 */ /* 0x002fea0003800000 */
.L_x_51:
[----:B------:R-:W-:-:S04]  /*2d50*/  UIADD3 UR4, UPT, UPT, UR6, 0x1, URZ ;  /* 0x0000000106047890 */ /* 0x000fc8000fffe0ff */
[----:B------:R-:W-:-:S04]  /*2d60*/  UISETP.NE.AND UP0, UPT, UR4, 0x2, UPT ;  /* 0x000000020400788c */ /* 0x000fc8000bf05270 */
[----:B------:R-:W-:Y:S02]  /*2d70*/  USEL UR7, URZ, 0x1, UP0 ;  /* 0x00000001ff077887 */ /* 0x000fe40008000000 */
[----:B------:R-:W-:-:S04]  /*2d80*/  USEL UR4, UR4, URZ, UP0 ;  /* 0x000000ff04047287 */ /* 0x000fc80008000000 */
[----:B------:R-:W-:Y:S01]  /*2d90*/  ULEA UR4, UR4, UR37, 0x3 ;  /* 0x0000002504047291 */ /* 0x000fe2000f8e18ff */
[----:B-1----:R-:W-:-:S04]  /*2da0*/  LOP3.LUT R3, R12, UR7, RZ, 0x3c, !PT ;  /* 0x000000070c037c12 */ /* 0x002fc8000f8e3cff */
[----:B------:R-:W-:-:S04]  /*2db0*/  SHF.L.U32 R0, R3, 0x1f, RZ ;  /* 0x0000001f03007819 */ /* 0x000fc800000006ff */
[----:B------:R-:W1:Y:S02]  /*2dc0*/  SYNCS.PHASECHK.TRANS64 P0, [UR4+0x80], R0 ;  /* 0x00008000ff0075a7 */ /* 0x000e640008001004 */
[----:B-1----:R-:W-:Y:S05]  /*2dd0*/  @P0 EXIT ;  /* 0x000000000000094d */ /* 0x002fea0003800000 */
[----:B------:R-:W-:Y:S02]  /*2de0*/  SHF.L.U32 R3, R3, 0x1f, RZ ;  /* 0x0000001f03037819 */ /* 0x000fe400000006ff */
[----:B------:R-:W-:-:S07]  /*2df0*/  MOV R0, UR4 ;  /* 0x0000000400007c02 */ /* 0x000fce0008000f00 */
.L_x_53:
[----:B-1----:R1:W2:Y:S02]  /*2e00*/  SYNCS.PHASECHK.TRANS64.TRYWAIT P0, [R0+URZ+0x80], R3 ;  /* 0x00008003000075a7 */ /* 0x0022a400080011ff */
[----:B--2---:R-:W-:Y:S05]  /*2e10*/  @!P0 NANOSLEEP.SYNCS 0x989680 ;  /* 0x009896800000895d */ /* 0x004fea0003900000 */
[----:B------:R-:W2:Y:S02]  /*2e20*/  @!P0 SYNCS.PHASECHK.TRANS64 P0, [R0+URZ+0x80], R3 ;  /* 0x00008003000085a7 */ /* 0x000ea400080010ff */
[----:B--2---:R-:W-:Y:S05]  /*2e30*/  @P0 EXIT ;  /* 0x000000000000094d */ /* 0x004fea0003800000 */
[----:B------:R-:W-:Y:S05]  /*2e40*/  BRA `(.L_x_53) ;  /* 0xfffffffc00ec7947 */ /* 0x000fea000383ffff */
.L_x_46:
[----:B------:R-:W-:Y:S05]  /*2e50*/  BRA.U UP4, `(.L_x_54) ;  /* 0x0000001504487547 */ /* 0x000fea000b800000 */
[----:B------:R-:W-:Y:S01]  /*2e60*/  UMOV UR6, 0x40 ;  /* 0x0000004000067882 */ /* 0x000fe20000000000 */
[----:B------:R-:W-:Y:S01]  /*2e70*/  NOP ;  /* 0x0000000000007918 */ /* 0x000fe20000000000 */
[----:B------:R-:W-:Y:S01]  /*2e80*/  ULEA UR6, UR37, UR6, 0x18 ;  /* 0x0000000625067291 */ /* 0x000fe2000f8ec0ff */
[----:B------:R-:W-:Y:S02]  /*2e90*/  UMOV UR7, 0x400 ;  /* 0x0000040000077882 */ /* 0x000fe40000000000 */
[----:B------:R-:W-:-:S06]  /*2ea0*/  ULEA UR37, UR37, UR7, 0x18 ;  /* 0x0000000725257291 */ /* 0x000fcc000f8ec0ff */
[----:B------:R-:W1:Y:S02]  /*2eb0*/  LDS.U8 R2, [UR6+0x1c] ;  /* 0x00001c06ff027984 */ /* 0x000e640008000000 */
[----:B-1----:R-:W-:-:S13]  /*2ec0*/  ISETP.NE.AND P0, PT, R2, RZ, PT ;  /* 0x000000ff0200720c */ /* 0x002fda0003f05270 */
[----:B------:R-:W-:Y:S05]  /*2ed0*/  @P0 BRA `(.L_x_55) ;  /* 0x0000000400080947 */ /* 0x000fea0003800000 */
[----:B------:R-:W-:Y:S02]  /*2ee0*/  UISETP.NE.U32.AND UP0, UPT, UR5, 0x1, UPT ;  /* 0x000000010500788c */ /* 0x000fe4000bf05070 */
[----:B------:R-:W-:-:S07]  /*2ef0*/  UIADD3 UR8, UPT, UPT, UR6, 0x8, URZ ;  /* 0x0000000806087890 */ /* 0x000fce000fffe0ff */
[----:B------:R-:W-:Y:S05]  /*2f00*/  BRA.U !UP0, `(.L_x_56) ;  /* 0x00000001089c7547 */ /* 0x000fea000b800000 */
[----:B------:R-:W-:Y:S01]  /*2f10*/  ELECT P0, URZ, PT ;  /* 0x0000000000ff782f */ /* 0x000fe20003800000 */
[----:B------:R-:W-:-:S12]  /*2f20*/  BSSY B0, `(.L_x_56) ;  /* 0x0000025000007945 */ /* 0x000fd80003800000 */
[----:B------:R-:W-:Y:S05]  /*2f30*/  @!P0 BRA `(.L_x_57) ;  /* 0x00000000008c8947 */ /* 0x000fea0003800000 */
[----:B------:R-:W-:-:S05]  /*2f40*/  UMOV UR7, 0x10 ;  /* 0x0000001000077882 */ /* 0x000fca0000000000 */
[----:B------:R-:W-:Y:S04]  /*2f50*/  DEPBAR.LE SB1, 0x36 ;  /* 0x00009d800000791a */ /* 0x000fe80000000000 */
[----:B------:R-:W1:Y:S02]  /*2f60*/  UTCATOMSWS.2CTA.FIND_AND_SET.ALIGN UP1, UR7, UR7 ;  /* 0x00000007000775e3 */ /* 0x000e640008220800 */
[----:B-1----:R-:W-:Y:S01]  /*2f70*/  MOV R11, UR7 ;  /* 0x00000007000b7c02 */ /* 0x002fe20008000f00 */
[----:B------:R-:W-:Y:S06]  /*2f80*/  BRA.U UP1, `(.L_x_58) ;  /* 0x0000000101187547 */ /* 0x000fec000b800000 */
.L_x_59:
[----:B------:R-:W-:Y:S05]  /*2f90*/  NANOSLEEP 0x64 ;  /* 0x000000640000795d */ /* 0x000fea0003800000 */
[----:B------:R-:W-:-:S05]  /*2fa0*/  UMOV UR7, 0x10 ;  /* 0x0000001000077882 */ /* 0x000fca0000000000 */
[----:B------:R-:W-:Y:S04]  /*2fb0*/  DEPBAR.LE SB1, 0x36 ;  /* 0x00009d800000791a */ /* 0x000fe80000000000 */
[----:B------:R-:W1:Y:S02]  /*2fc0*/  UTCATOMSWS.2CTA.FIND_AND_SET.ALIGN UP1, UR7, UR7 ;  /* 0x00000007000775e3 */ /* 0x000e640008220800 */
[----:B-1----:R-:W-:Y:S01]  /*2fd0*/  MOV R11, UR7 ;  /* 0x00000007000b7c02 */ /* 0x002fe20008000f00 */
[----:B------:R-:W-:Y:S05]  /*2fe0*/  BRA.U !UP1, `(.L_x_59) ;  /* 0xfffffffd09e87547 */ /* 0x000fea000b83ffff */
.L_x_58:
[----:B------:R-:W1:Y:S01]  /*2ff0*/  LDS R5, [UR6+0x10] ;  /* 0x00001006ff057984 */ /* 0x000e620008000800 */
[----:B------:R-:W-:Y:S01]  /*3000*/  IMAD.U32 R3, RZ, RZ, UR37 ;  /* 0x00000025ff037e24 */ /* 0x000fe2000f8e00ff */
[----:B------:R-:W-:-:S03]  /*3010*/  MOV R2, UR4 ;  /* 0x0000000400027c02 */ /* 0x000fc60008000f00 */
[----:B------:R-:W-:Y:S01]  /*3020*/  VIADD R3, R3, 0x120 ;  /* 0x0000012003037836 */ /* 0x000fe20000000000 */
[----:B-1----:R-:W-:-:S04]  /*3030*/  SHF.L.U32 R5, R5, 0x1f, RZ ;  /* 0x0000001f05057819 */ /* 0x002fc800000006ff */
[----:B------:R-:W1:Y:S02]  /*3040*/  SYNCS.PHASECHK.TRANS64.TRYWAIT P0, [UR6+0x8], R5 ;  /* 0x00000805ff0075a7 */ /* 0x000e640008001106 */
[----:B-1----:R-:W-:Y:S05]  /*3050*/  @P0 BRA `(.L_x_60) ;  /* 0x0000000000080947 */ /* 0x002fea0003800000 */
[----:B------:R-:W1:Y:S02]  /*3060*/  SYNCS.PHASECHK.TRANS64.TRYWAIT P0, [UR6+0x8], R5 ;  /* 0x00000805ff0075a7 */ /* 0x000e640008001106 */
[----:B-1----:R-:W-:Y:S05]  /*3070*/  @!P0 BRA `(.L_x_61) ;  /* 0x0000004800e08947 */ /* 0x002fea0003800000 */
.L_x_60:
[----:B-1----:R-:W-:Y:S01]  /*3080*/  HFMA2 R4, -RZ, RZ, 0, 5.9604644775390625e-08 ;  /* 0x00000001ff047431 */ /* 0x002fe200000001ff */
[----:B------:R-:W-:Y:S01]  /*3090*/  UPRMT UR7, UR4, 0x654, UR8 ;  /* 0x0000065404077896 */ /* 0x000fe20008000008 */
[----:B------:R-:W-:Y:S01]  /*30a0*/  IMAD.MOV.U32 R6, RZ, RZ, 0xffff ;  /* 0x0000ffffff067424 */ /* 0x000fe200078e00ff */
[----:B------:R-:W-:Y:S01]  /*30b0*/  PRMT R2, R2, 0x654, R3 ;  /* 0x0000065402027816 */ /* 0x000fe20000000003 */
[----:B------:R-:W-:Y:S02]  /*30c0*/  IMAD.MOV.U32 R5, RZ, RZ, 0x4 ;  /* 0x00000004ff057424 */ /* 0x000fe400078e00ff */
[----:B------:R-:W-:Y:S01]  /*30d0*/  IMAD.SHL.U32 R9, R11, 0x20, RZ ;  /* 0x000000200b097824 */ /* 0x000fe200078e00ff */
[----:B------:R-:W-:Y:S02]  /*30e0*/  MOV R3, UR7 ;  /* 0x0000000700037c02 */ /* 0x000fe40008000f00 */
[-C--:B------:R-:W-:Y:S01]  /*30f0*/  SHF.L.U32 R7, R6, R11.reuse, RZ ;  /* 0x0000000b06077219 */ /* 0x080fe200000006ff */
[----:B------:R1:W-:Y:S01]  /*3100*/  SYNCS.ARRIVE.TRANS64.RED RZ, [UR7], R5 ;  /* 0x00000005ffff79a7 */ /* 0x0003e20008000407 */
[----:B------:R-:W-:Y:S01]  /*3110*/  SHF.L.U32 R6, R4, R11, RZ ;  /* 0x0000000b04067219 */ /* 0x000fe200000006ff */
[----:B------:R1:W-:Y:S04]  /*3120*/  STS [UR37+0x120], R9 ;  /* 0x00012009ff007988 */ /* 0x0003e80008000825 */
[----:B------:R1:W-:Y:S04]  /*3130*/  STAS [R2.64], R11 ;  /* 0x0000000b02007dbd */ /* 0x0003e8000c0008ff */
[----:B------:R1:W-:Y:S04]  /*3140*/  ATOMS.OR RZ, [UR6+0x14], R7 ;  /* 0x00001407ffff798c */ /* 0x0003e8000b000006 */
[----:B------:R1:W-:Y:S04]  /*3150*/  ATOMS.OR RZ, [UR6+0x18], R6 ;  /* 0x00001806ffff798c */ /* 0x0003e8000b000006 */
[----:B------:R1:W-:Y:S02]  /*3160*/  ATOMS.XOR RZ, [UR6+0x10], R4 ;  /* 0x00001004ffff798c */ /* 0x0003e4000b800006 */
.L_x_57:
[----:B------:R-:W-:Y:S05]  /*3170*/  BSYNC B0 ;  /* 0x0000000000007941 */ /* 0x000fea0003800000 */
.L_x_56:
[----:B------:R-:W-:Y:S05]  /*3180*/  BRA.U UP0, `(.L_x_62) ;  /* 0x00000001006c7547 */ /* 0x000fea000b800000 */
[----:B------:R-:W-:-:S03]  /*3190*/  UMOV UR7, 0xffffffff ;  /* 0xffffffff00077882 */ /* 0x000fc60000000000 */
[----:B------:R-:W-:Y:S05]  /*31a0*/  BRA.DIV UR7, `(.L_x_63) ;  /* 0x0000004a07ac7947 */ /* 0x000fea000b800000 */
[----:B------:R-:W-:-:S13]  /*31b0*/  ELECT P6, URZ, PT ;  /* 0x0000000000ff782f */ /* 0x000fda00038c0000 */
.L_x_147:
[----:B------:R-:W-:Y:S05]  /*31c0*/  @!P6 BRA `(.L_x_62) ;  /* 0x00000000005ce947 */ /* 0x000fea0003800000 */
[----:B-1----:R-:W1:Y:S02]  /*31d0*/  LDS R3, [UR6+0x10] ;  /* 0x00001006ff037984 */ /* 0x002e640008000800 */
[----:B-1----:R-:W-:-:S04]  /*31e0*/  SHF.L.U32 R3, R3, 0x1f, RZ ;  /* 0x0000001f03037819 */ /* 0x002fc800000006ff */
[----:B------:R-:W1:Y:S02]  /*31f0*/  SYNCS.PHASECHK.TRANS64.TRYWAIT P0, [UR6+0x8], R3 ;  /* 0x00000803ff0075a7 */ /* 0x000e640008001106 */
[----:B-1----:R-:W-:Y:S05]  /*3200*/  @P0 BRA `(.L_x_64) ;  /* 0x0000000000080947 */ /* 0x002fea0003800000 */
[----:B------:R-:W1:Y:S02]  /*3210*/  SYNCS.PHASECHK.TRANS64.TRYWAIT P0, [UR6+0x8], R3 ;  /* 0x00000803ff0075a7 */ /* 0x000e640008001106 */
[----:B-1----:R-:W-:Y:S05]  /*3220*/  @!P0 BRA `(.L_x_65) ;  /* 0x0000004800ac8947 */ /* 0x002fea0003800000 */
.L_x_64:
[----:B------:R-:W2:Y:S01]  /*3230*/  LDS R5, [UR37+0x120] ;  /* 0x00012025ff057984 */ /* 0x000ea20008000800 */
[----:B-1----:R-:W-:Y:S02]  /*3240*/  HFMA2 R2, -RZ, RZ, 0, 5.9604644775390625e-08 ;  /* 0x00000001ff027431 */ /* 0x002fe400000001ff */
[----:B------:R-:W-:Y:S01]  /*3250*/  IMAD.MOV.U32 R3, RZ, RZ, 0xffff ;  /* 0x0000ffffff037424 */ /* 0x000fe200078e00ff */
[----:B------:R-:W-:Y:S01]  /*3260*/  UPRMT UR7, UR4, 0x654, UR8 ;  /* 0x0000065404077896 */ /* 0x000fe20008000008 */
[----:B--2---:R-:W-:-:S03]  /*3270*/  IMAD.SHL.U32 R4, R5, 0x20, RZ ;  /* 0x0000002005047824 */ /* 0x004fc600078e00ff */
[-C--:B------:R-:W-:Y:S02]  /*3280*/  SHF.L.U32 R3, R3, R5.reuse, RZ ;  /* 0x0000000503037219 */ /* 0x080fe400000006ff */
[----:B------:R-:W-:Y:S01]  /*3290*/  SHF.L.U32 R5, R2, R5, RZ ;  /* 0x0000000502057219 */ /* 0x000fe200000006ff */
[----:B------:R2:W-:Y:S04]  /*32a0*/  STS [UR37+0x120], R4 ;  /* 0x00012004ff007988 */ /* 0x0005e80008000825 */
[----:B------:R2:W-:Y:S04]  /*32b0*/  ATOMS.OR RZ, [UR6+0x14], R3 ;  /* 0x00001403ffff798c */ /* 0x0005e8000b000006 */
[----:B------:R2:W-:Y:S01]  /*32c0*/  ATOMS.OR RZ, [UR6+0x18], R5 ;  /* 0x00001805ffff798c */ /* 0x0005e2000b000006 */
[----:B------:R-:W-:Y:S03]  /*32d0*/  SYNCS.ARRIVE.TRANS64.RED.A1T0 RZ, [UR7], RZ ;  /* 0x000000ffffff79a7 */ /* 0x000fe60008100407 */
[----:B------:R2:W-:Y:S01]  /*32e0*/  ATOMS.XOR RZ, [UR6+0x10], R2 ;  /* 0x00001002ffff798c */ /* 0x0005e2000b800006 */
[----:B------:R-:W-:Y:S05]  /*32f0*/  BRA `(.L_x_62) ;  /* 0x0000000000107947 */ /* 0x000fea0003800000 */
.L_x_55:
[----:B------:R-:W-:-:S05]  /*3300*/  MOV R2, 0xffffffff ;  /* 0xffffffff00027802 */ /* 0x000fca0000000f00 */
[----:B------:R1:W-:Y:S02]  /*3310*/  STS [UR37+0x120], R2 ;  /* 0x00012002ff007988 */ /* 0x0003e40008000825 */
[----:B-1----:R-:W-:Y:S02]  /*3320*/  MOV R2, 0x3340 ;  /* 0x0000334000027802 */ /* 0x002fe40000000f00 */
[----:B-----5:R-:W-:Y:S05]  /*3330*/  CALL.REL.NOINC `($__internal_1_$__cuda_sm10x_tcgen05_guardrail_trap_phase_invalid_during_alloc) ;  /* 0x00000050000c7944 */ /* 0x020fea0003c00000 */
.L_x_62:
[----:B------:R-:W-:Y:S05]  /*3340*/  WARPSYNC.ALL ;  /* 0x0000000000007948 */ /* 0x000fea0003800000 */
[----:B------:R-:W3:Y:S01]  /*3350*/  S2UR UR7, SR_CgaCtaId ;  /* 0x00000000000779c3 */ /* 0x000ee20000008800 */
[----:B------:R-:W-:Y:S01]  /*3360*/  UMOV UR6, 0x400 ;  /* 0x0000040000067882 */ /* 0x000fe20000000000 */
[----:B------:R-:W-:-:S06]  /*3370*/  NOP ;  /* 0x0000000000007918 */ /* 0x000fcc0000000000 */
[----:B------:R-:W-:Y:S06]  /*3380*/  BAR.ARV 0x6, 0xa0 ;  /* 0x0182800000007b1d */ /* 0x000fec0000002000 */
[----:B------:R-:W4:Y:S01]  /*3390*/  LDCU UR8, c[0x0][0x38c] ;  /* 0x00007180ff0877ac */ /* 0x000f220008000800 */
[----:B------:R-:W-:Y:S01]  /*33a0*/  LOP3.LUT R0, R0, 0xffff, RZ, 0xc0, !PT ;  /* 0x0000ffff00007812 */ /* 0x000fe200078ec0ff */
[----:B-1----:R-:W-:Y:S01]  /*33b0*/  IMAD.MOV.U32 R9, RZ, RZ, 0x1 ;  /* 0x00000001ff097424 */ /* 0x002fe200078e00ff */
[----:B------:R-:W-:Y:S01]  /*33c0*/  LOP3.LUT R8, R8, 0xffff, RZ, 0xc0, !PT ;  /* 0x0000ffff08087812 */ /* 0x000fe200078ec0ff */
[----:B------:R-:W-:Y:S01]  /*33d0*/  UMOV UR19, URZ ;  /* 0x000000ff00137c82 */ /* 0x000fe20008000000 */
[----:B------:R-:W-:Y:S01]  /*33e0*/  R2UR UR10, R0 ;  /* 0x00000000000a72ca */ /* 0x000fe200000e0000 */
[----:B------:R-:W-:Y:S01]  /*33f0*/  UMOV UR18, URZ ;  /* 0x000000ff00127c82 */ /* 0x000fe20008000000 */
[----:B------:R-:W-:Y:S01]  /*3400*/  R2UR UR11, R8 ;  /* 0x00000000080b72ca */ /* 0x000fe200000e0000 */
[----:B------:R-:W-:Y:S01]  /*3410*/  IMAD.MOV.U32 R8, RZ, RZ, RZ ;  /* 0x000000ffff087224 */ /* 0x000fe200078e00ff */
[----:B------:R-:W-:Y:S01]  /*3420*/  UMOV UR17, URZ ;  /* 0x000000ff00117c82 */ /* 0x000fe20008000000 */
[----:B---3--:R-:W-:-:S02]  /*3430*/  ULEA UR7, UR7, UR6, 0x18 ;  /* 0x0000000607077291 */ /* 0x008fc4000f8ec0ff */
[----:B------:R-:W-:Y:S02]  /*3440*/  UISETP.NE.AND UP2, UPT, UR5, URZ, UPT ;  /* 0x000000ff0500728c */ /* 0x000fe4000bf45270 */
[----:B------:R-:W-:Y:S02]  /*3450*/  UIADD3 UR12, UPT, UPT, UR7, 0x3300, URZ ;  /* 0x00003300070c7890 */ /* 0x000fe4000fffe0ff */
[----:B------:R-:W-:Y:S02]  /*3460*/  UIADD3 UR13, UPT, UPT, UR7, 0xf300, URZ ;  /* 0x0000f300070d7890 */ /* 0x000fe4000fffe0ff */
[----:B----4-:R-:W-:Y:S01]  /*3470*/  UIADD3 UR8, UPT, UPT, UR8, 0x7f, URZ ;  /* 0x0000007f08087890 */ /* 0x010fe2000fffe0ff */
[----:B--2---:R-:W1:Y:S01]  /*3480*/  LDS R2, [UR7+0x120] ;  /* 0x00012007ff027984 */ /* 0x004e620008000800 */
[----:B------:R-:W-:Y:S02]  /*3490*/  USHF.R.U32.HI UR12, URZ, 0x4, UR12 ;  /* 0x00000004ff0c7899 */ /* 0x000fe4000801160c */
[----:B------:R-:W-:-:S02]  /*34a0*/  USHF.R.S32.HI UR6, URZ, 0x1f, UR8 ;  /* 0x0000001fff067899 */ /* 0x000fc40008011408 */
[----:B------:R-:W-:Y:S02]  /*34b0*/  USHF.R.U32.HI UR13, URZ, 0x4, UR13 ;  /* 0x00000004ff0d7899 */ /* 0x000fe4000801160d */
[----:B------:R-:W-:Y:S02]  /*34c0*/  ULEA.HI UR6, UR6, UR8, URZ, 0x7 ;  /* 0x0000000806067291 */ /* 0x000fe4000f8f38ff */
[----:B------:R-:W-:Y:S02]  /*34d0*/  ULOP3.LUT UR12, UR12, 0x3fff, URZ, 0xc0, !UPT ;  /* 0x00003fff0c0c7892 */ /* 0x000fe4000f8ec0ff */
[----:B------:R-:W-:Y:S02]  /*34e0*/  USHF.R.S32.HI UR6, URZ, 0x7, UR6 ;  /* 0x00000007ff067899 */ /* 0x000fe40008011406 */
[----:B------:R-:W-:Y:S02]  /*34f0*/  ULOP3.LUT UR13, UR13, 0x3fff, URZ, 0xc0, !UPT ;  /* 0x00003fff0d0d7892 */ /* 0x000fe4000f8ec0ff */
[----:B------:R-:W-:Y:S01]  /*3500*/  UISETP.LT.AND UP0, UPT, UR6, 0x1, UPT ;  /* 0x000000010600788c */ /* 0x000fe2000bf01270 */
[----:B------:R-:W-:Y:S01]  /*3510*/  UMOV UR36, 0x0 ;  /* 0x0000000000247882 */ /* 0x000fe20000000000 */
        /* <DEDUP_REMOVED lines=9> */
[----:B------:R-:W-:-:S02]  /*35b0*/  ULOP3.LUT UR12, UR12, 0x10000, URZ, 0xfc, !UPT ;  /* 0x000100000c0c7892 */ /* 0x000fc4000f8efcff */
[----:B------:R-:W-:Y:S02]  /*35c0*/  ULOP3.LUT UR13, UR13, 0x10000, URZ, 0xfc, !UPT ;  /* 0x000100000d0d7892 */ /* 0x000fe4000f8efcff */
[----:B------:R-:W-:Y:S01]  /*35d0*/  USEL UR20, UR6, 0x1, !UP0 ;  /* 0x0000000106147887 */ /* 0x000fe2000c000000 */
[----:B------:R-:W-:Y:S01]  /*35e0*/  UMOV UR26, 0x0 ;  /* 0x00000000001a7882 */ /* 0x000fe20000000000 */
[----:B------:R-:W-:Y:S01]  /*35f0*/  UMOV UR27, 0x8100010 ;  /* 0x08100010001b7882 */ /* 0x000fe20000000000 */
[----:B------:R-:W-:Y:S01]  /*3600*/  UMOV UR24, 0x0 ;  /* 0x0000000000187882 */ /* 0x000fe20000000000 */
[----:B------:R-:W-:Y:S01]  /*3610*/  UMOV UR25, 0x8100010 ;  /* 0x0810001000197882 */ /* 0x000fe20000000000 */
[----:B------:R-:W-:Y:S01]  /*3620*/  UMOV UR22, 0x0 ;  /* 0x0000000000167882 */ /* 0x000fe20000000000 */
[----:B------:R-:W-:Y:S01]  /*3630*/  UMOV UR23, 0x8100010 ;  /* 0x0810001000177882 */ /* 0x000fe20000000000 */
[----:B-1----:R-:W-:Y:S02]  /*3640*/  R2UR UR21, R2 ;  /* 0x00000000021572ca */ /* 0x002fe400000e0000 */
[----:B------:R-:W-:-:S13]  /*3650*/  CS2R R2, SRZ ;  /* 0x0000000000027805 */ /* 0x000fda000001ff00 */
.L_x_73:
[C---:B------:R-:W-:Y:S02]  /*3660*/  LEA R0, R8.reuse, UR7, 0x3 ;  /* 0x0000000708007c11 */ /* 0x040fe4000f8e18ff */
[----:B------:R-:W-:Y:S02]  /*3670*/  SHF.L.U32 R5, R3, 0x1f, RZ ;  /* 0x0000001f03057819 */ /* 0x000fe400000006ff */
[----:B------:R-:W-:Y:S02]  /*3680*/  LEA R4, R8, UR7, 0x4 ;  /* 0x0000000708047c11 */ /* 0x000fe4000f8e20ff */
[----:B------:R-:W1:Y:S02]  /*3690*/  SYNCS.PHASECHK.TRANS64.TRYWAIT P0, [R0+URZ+0x70], R5 ;  /* 0x00007005000075a7 */ /* 0x000e6400080011ff */
[----:B-1-3--:R-:W-:Y:S05]  /*36a0*/  @!P0 BRA `(.L_x_66) ;  /* 0x0000004400a48947 */ /* 0x00afea0003800000 */
.L_x_148:
[----:B-1----:R-:W1:Y:S01]  /*36b0*/  LDS.128 R4, [R4+0x100] ;  /* 0x0001000004047984 */ /* 0x002e620000000c00 */
[----:B------:R-:W-:Y:S02]  /*36c0*/  VIADD R0, R0, 0x80 ;  /* 0x0000008000007836 */ /* 0x000fe40000000000 */
[----:B------:R-:W-:Y:S01]  /*36d0*/  VIADD R8, R8, 0x1 ;  /* 0x0000000108087836 */ /* 0x000fe20000000000 */
[----:B------:R-:W-:Y:S01]  /*36e0*/  @!PT LDS RZ, [RZ] ;  /* 0x00000000fffff984 */ /* 0x000fe20000000800 */
[----:B------:R-:W-:Y:S01]  /*36f0*/  @!PT LDS RZ, [RZ] ;  /* 0x00000000fffff984 */ /* 0x000fe20000000800 */
[----:B------:R-:W-:Y:S01]  /*3700*/  @!PT LDS RZ, [RZ] ;  /* 0x00000000fffff984 */ /* 0x000fe20000000800 */
[----:B------:R-:W-:Y:S01]  /*3710*/  @!PT LDS RZ, [RZ] ;  /* 0x00000000fffff984 */ /* 0x000fe20000000800 */
[----:B------:R2:W-:Y:S06]  /*3720*/  MEMBAR.ALL.CTA ;  /* 0x0000000000007992 */ /* 0x0005ec0000008000 */
[----:B--2---:R-:W2:Y:S01]  /*3730*/  FENCE.VIEW.ASYNC.S ;  /* 0x00000000000073c6 */ /* 0x004ea20000000000 */
[----:B------:R-:W-:-:S04]  /*3740*/  PRMT R0, RZ, 0x654, R0 ;  /* 0x00000654ff007816 */ /* 0x000fc80000000000 */
[----:B--2---:R2:W-:Y:S01]  /*3750*/  SYNCS.ARRIVE.TRANS64.RED.A1T0 RZ, [R0+URZ], RZ ;  /* 0x000000ff00ff79a7 */ /* 0x0045e200081004ff */
[----:B-1----:R-:W-:Y:S01]  /*3760*/  LOP3.LUT P1, RZ, R6, 0x1, RZ, 0xc0, !PT ;  /* 0x0000000106ff7812 */ /* 0x002fe2000782c0ff */
[----:B--2---:R-:W-:-:S12]  /*3770*/  BRA.U UP2, `(.L_x_67) ;  /* 0x0000000502587547 */ /* 0x004fd8000b800000 */
[----:B------:R-:W1:Y:S01]  /*3780*/  LDCU UR8, c[0x0][0x38c] ;  /* 0x00007180ff0877ac */ /* 0x000e620008000800 */
[----:B------:R-:W-:Y:S02]  /*3790*/  PLOP3.LUT P2, PT, PT, PT, PT, 0x80, 0x8 ;  /* 0x000000000008781c */ /* 0x000fe40003f4f070 */
[----:B------:R-:W-:Y:S01]  /*37a0*/  SHF.L.U32 R5, R9, 0x1f, RZ ;  /* 0x0000001f09057819 */ /* 0x000fe200000006ff */
[----:B-1----:R-:W-:Y:S02]  /*37b0*/  UISETP.GE.AND UP0, UPT, UR8, 0x1, UPT ;  /* 0x000000010800788c */ /* 0x002fe4000bf06270 */
[----:B------:R-:W-:-:S04]  /*37c0*/  ULEA UR8, UR19, UR7, 0x3 ;  /* 0x0000000713087291 */ /* 0x000fc8000f8e18ff */
[----:B------:R-:W-:-:S05]  /*37d0*/  PLOP3.LUT P0, PT, PT, PT, UP0, 0x80, 0x8 ;  /* 0x000000000008781c */ /* 0x000fca0003f0f008 */
[----:B------:R-:W-:-:S08]  /*37e0*/  @UP0 ULEA UR9, UR18, UR7, 0x3 ;  /* 0x0000000712090291 */ /* 0x000fd0000f8e18ff */
[----:B------:R-:W-:-:S04]  /*37f0*/  @P0 SHF.L.U32 R0, R2, 0x1f, RZ ;  /* 0x0000001f02000819 */ /* 0x000fc800000006ff */
[----:B------:R1:W2:Y:S01]  /*3800*/  @P0 SYNCS.PHASECHK.TRANS64.TRYWAIT P2, [UR9], R0 ;  /* 0x00000000ff0005a7 */ /* 0x0002a20008041109 */
[----:B------:R-:W-:Y:S01]  /*3810*/  ULEA UR9, UR19, UR21, 0x5 ;  /* 0x0000001513097291 */ /* 0x000fe2000f8e28ff */
[----:B------:R-:W3:Y:S02]  /*3820*/  SYNCS.PHASECHK.TRANS64.TRYWAIT P0, [UR8+0xb0], R5 ;  /* 0x0000b005ff0075a7 */ /* 0x000ee40008001108 */
[----:B-123--:R-:W-:Y:S09]  /*3830*/  @!P0 BRA `(.L_x_68) ;  /* 0x0000004400548947 */ /* 0x00eff20003800000 */
.L_x_150:
[----:B------:R-:W-:Y:S01]  /*3840*/  UMOV UR16, UR17 ;  /* 0x0000001100107c82 */ /* 0x000fe20008000000 */
[----:B------:R-:W-:Y:S05]  /*3850*/  BRA.U !UP0, `(.L_x_69) ;  /* 0x0000000508107547 */ /* 0x000fea000b800000 */
[----:B------:R-:W-:Y:S02]  /*3860*/  UIADD3 UR16, UPT, UPT, UR20, UR17, URZ ;  /* 0x0000001114107290 */ /* 0x000fe4000fffe0ff */
[----:B------:R-:W-:Y:S01]  /*3870*/  UPLOP3.LUT UP3, UPT, UPT, UPT, UPT, 0x40, 0x4 ;  /* 0x000000000004789c */ /* 0x000fe20003f6e870 */
[----:B------:R-:W-:Y:S01]  /*3880*/  UMOV UR15, UR6 ;  /* 0x00000006000f7c82 */ /* 0x000fe20008000000 */
[----:B------:R-:W-:-:S09]  /*3890*/  UMOV UR58, UR18 ;  /* 0x00000012003a7c82 */ /* 0x000fd20008000000 */
.L_x_72:
[----:B--2---:R-:W-:Y:S01]  /*38a0*/  ULEA UR14, UR58, UR7, 0x3 ;  /* 0x000000073a0e7291 */ /* 0x004fe2000f8e18ff */
[----:B---3--:R-:W-:Y:S11]  /*38b0*/  @P2 BRA `(.L_x_70) ;  /* 0x00000000000c2947 */ /* 0x008ff60003800000 */
[----:B-1----:R-:W-:Y:S04]  /*38c0*/  SHF.L.U32 R5, R2, 0x1f, RZ ;  /* 0x0000001f02057819 */ /* 0x002fe800000006ff */
[----:B------:R-:W1:Y:S02]  /*38d0*/  SYNCS.PHASECHK.TRANS64.TRYWAIT P0, [UR14], R5 ;  /* 0x00000005ff0075a7 */ /* 0x000e64000800110e */
[----:B-1----:R-:W-:Y:S05]  /*38e0*/  @!P0 BRA `(.L_x_71) ;  /* 0x0000004400408947 */ /* 0x002fea0003800000 */
.L_x_70:
[----:B------:R-:W-:Y:S01]  /*38f0*/  UISETP.NE.AND UP0, UPT, UR15, 0x1, UPT ;  /* 0x000000010f00788c */ /* 0x000fe2000bf05270 */
[----:B------:R-:W-:Y:S01]  /*3900*/  PLOP3.LUT P2, PT, PT, PT, PT, 0x80, 0x8 ;  /* 0x000000000008781c */ /* 0x000fe20003f4f070 */
[----:B------:R-:W-:Y:S02]  /*3910*/  UIADD3 UR18, UPT, UPT, UR58, 0x1, URZ ;  /* 0x000000013a127890 */ /* 0x000fe4000fffe0ff */
[----:B------:R-:W-:Y:S02]  /*3920*/  ULEA UR68, UR58, UR13, 0x9 ;  /* 0x0000000d3a447291 */ /* 0x000fe4000f8e48ff */
[----:B------:R-:W-:Y:S01]  /*3930*/  UISETP.NE.AND UP1, UPT, UR18, 0x3, UPT ;  /* 0x000000031200788c */ /* 0x000fe2000bf25270 */
[----:B------:R-:W-:Y:S01]  /*3940*/  PLOP3.LUT P0, PT, PT, PT, UP0, 0x80, 0x8 ;  /* 0x000000000008781c */ /* 0x000fe20003f0f008 */
[----:B------:R-:W-:Y:S02]  /*3950*/  ULEA UR66, UR58, UR12, 0xa ;  /* 0x0000000c3a427291 */ /* 0x000fe4000f8e50ff */
[----:B------:R-:W-:Y:S02]  /*3960*/  USEL UR39, URZ, 0x1, UP1 ;  /* 0x00000001ff277887 */ /* 0x000fe40008800000 */
[----:B------:R-:W-:Y:S02]  /*3970*/  USEL UR18, UR18, URZ, UP1 ;  /* 0x000000ff12127287 */ /* 0x000fe40008800000 */
[----:B------:R-:W-:Y:S02]  /*3980*/  UIADD3 UR64, UPT, UPT, UR68, 0x2, URZ ;  /* 0x0000000244407890 */ /* 0x000fe4000fffe0ff */
[----:B------:R-:W-:Y:S01]  /*3990*/  @UP0 ULEA UR38, UR18, UR7, 0x3 ;  /* 0x0000000712260291 */ /* 0x000fe2000f8e18ff */
[----:B------:R-:W-:Y:S01]  /*39a0*/  LOP3.LUT R2, R2, UR39, RZ, 0x3c, !PT ;  /* 0x0000002702027c12 */ /* 0x000fe2000f8e3cff */
[----:B------:R-:W-:Y:S02]  /*39b0*/  UIADD3 UR62, UPT, UPT, UR66, 0x2, URZ ;  /* 0x00000002423e7890 */ /* 0x000fe4000fffe0ff */
[----:B------:R-:W-:Y:S01]  /*39c0*/  UIADD3 UR60, UPT, UPT, UR68, 0x4, URZ ;  /* 0x00000004443c7890 */ /* 0x000fe2000fffe0ff */
[----:B-1----:R-:W-:Y:S01]  /*39d0*/  @P0 SHF.L.U32 R0, R2, 0x1f, RZ ;  /* 0x0000001f02000819 */ /* 0x002fe200000006ff */
[----:B------:R-:W-:Y:S02]  /*39e0*/  UIADD3 UR58, UPT, UPT, UR66, 0x4, URZ ;  /* 0x00000004423a7890 */ /* 0x000fe4000fffe0ff */
[----:B------:R-:W-:Y:S01]  /*39f0*/  UIADD3 UR56, UPT, UPT, UR68, 0x6, URZ ;  /* 0x0000000644387890 */ /* 0x000fe2000fffe0ff */
[----:B------:R2:W3:Y:S01]  /*3a00*/  @P0 SYNCS.PHASECHK.TRANS64.TRYWAIT P2, [UR38], R0 ;  /* 0x00000000ff0005a7 */ /* 0x0004e20008041126 */
[----:B------:R-:W-:Y:S02]  /*3a10*/  UIADD3 UR54, UPT, UPT, UR66, 0x6, URZ ;  /* 0x0000000642367890 */ /* 0x000fe4000fffe0ff */
        /* <DEDUP_REMOVED lines=10> */
[----:B------:R-:W-:Y:S02]  /*3ac0*/  UIADD3 UR15, UPT, UPT, UR15, -0x1, URZ ;  /* 0xffffffff0f0f7890 */ /* 0x000fe4000fffe0ff */
[----:B------:R-:W-:Y:S01]  /*3ad0*/  UISETP.NE.AND UP0, UPT, UR17, UR16, UPT ;  /* 0x000000101100728c */ /* 0x000fe2000bf05270 */
[----:B------:R-:W-:Y:S01]  /*3ae0*/  UMOV UR69, 0x40004040 ;  /* 0x4000404000457882 */ /* 0x000fe20000000000 */
[----:B------:R-:W-:Y:S01]  /*3af0*/  UMOV UR67, 0x40004040 ;  /* 0x4000404000437882 */ /* 0x000fe20000000000 */
[----:B------:R-:W-:Y:S01]  /*3b00*/  UMOV UR65, 0x40004040 ;  /* 0x4000404000417882 */ /* 0x000fe20000000000 */
[----:B------:R-:W-:Y:S01]  /*3b10*/  UTCHMMA.2CTA gdesc[UR66], gdesc[UR68], tmem[UR9], tmem[UR36], idesc[UR37], UP3 ;  /* 0x00ff2444420075ea */ /* 0x000fe20009a00009 */
[----:B------:R-:W-:Y:S01]  /*3b20*/  UPLOP3.LUT UP3, UPT, UPT, UPT, UPT, 0x80, 0x8 ;  /* 0x000000000008789c */ /* 0x000fe20003f6f070 */
[----:B------:R-:W-:Y:S01]  /*3b30*/  UMOV UR63, 0x40004040 ;  /* 0x40004040003f7882 */ /* 0x000fe20000000000 */
[----:B------:R-:W-:Y:S01]  /*3b40*/  UMOV UR61, 0x40004040 ;  /* 0x40004040003d7882 */ /* 0x000fe20000000000 */
[----:B------:R-:W-:Y:S01]  /*3b50*/  UTCHMMA.2CTA gdesc[UR62], gdesc[UR64], tmem[UR9], tmem[UR34], idesc[UR35], UPT ;  /* 0x00ff22403e0075ea */ /* 0x000fe2000ba00009 */
[----:B------:R-:W-:Y:S01]  /*3b60*/  UMOV UR59, 0x40004040 ;  /* 0x40004040003b7882 */ /* 0x000fe20000000000 */
[----:B------:R-:W-:Y:S01]  /*3b70*/  UMOV UR57, 0x40004040 ;  /* 0x4000404000397882 */ /* 0x000fe20000000000 */
[----:B------:R1:W-:Y:S01]  /*3b80*/  UTCHMMA.2CTA gdesc[UR58], gdesc[UR60], tmem[UR9], tmem[UR32], idesc[UR33], UPT ;  /* 0x00ff203c3a0075ea */ /* 0x0003e2000ba00009 */
        /* <DEDUP_REMOVED lines=11> */
[----:B------:R-:W-:Y:S01]  /*3c40*/  UMOV UR39, 0x40004040 ;  /* 0x4000404000277882 */ /* 0x000fe20000000000 */
[----:B------:R2:W-:Y:S01]  /*3c50*/  UTCHMMA.2CTA gdesc[UR42], gdesc[UR44], tmem[UR9], tmem[UR24], idesc[UR25], UPT ;  /* 0x00ff182c2a0075ea */ /* 0x0005e2000ba00009 */
[----:B------:R2:W-:Y:S01]  /*3c60*/  UTCHMMA.2CTA gdesc[UR38], gdesc[UR40], tmem[UR9], tmem[UR22], idesc[UR23], UPT ;  /* 0x00ff1628260075ea */ /* 0x0005e2000ba00009 */
[----:B------:R2:W-:Y:S01]  /*3c70*/  UTCBAR.2CTA.MULTICAST [UR14], URZ, UR11 ;  /* 0x000000ff0e0073e9 */ /* 0x0005e2000820080b */
[----:B-1----:R-:W-:Y:S01]  /*3c80*/  UMOV UR58, UR18 ;  /* 0x00000012003a7c82 */ /* 0x002fe20008000000 */
[----:B------:R-:W-:Y:S05]  /*3c90*/  BRA.U UP0, `(.L_x_72) ;  /* 0xfffffffd00007547 */ /* 0x000fea000b83ffff */
.L_x_69:
[----:B------:R-:W-:Y:S01]  /*3ca0*/  UIADD3 UR8, UPT, UPT, UR8, 0x90, URZ ;  /* 0x0000009008087890 */ /* 0x000fe2000fffe0ff */
[----:B------:R-:W-:-:S08]  /*3cb0*/  UMOV UR17, UR16 ;  /* 0x0000001000117c82 */ /* 0x000fd00008000000 */
[----:B------:R4:W-:Y:S01]  /*3cc0*/  UTCBAR.2CTA.MULTICAST [UR8], URZ, UR10 ;  /* 0x000000ff080073e9 */ /* 0x0009e2000820080a */
[----:B------:R-:W-:Y:S02]  /*3cd0*/  NOP ;  /* 0x0000000000007918 */ /* 0x000fe40000000000 */
.L_x_67:
[----:B------:R-:W-:Y:S01]  /*3ce0*/  UIADD3 UR19, UPT, UPT, UR19, 0x1, URZ ;  /* 0x0000000113137890 */ /* 0x000fe2000fffe0ff */
[----:B------:R-:W-:-:S03]  /*3cf0*/  ISETP.NE.AND P0, PT, R8, 0x2, PT ;  /* 0x000000020800780c */ /* 0x000fc60003f05270 */
[----:B------:R-:W-:Y:S01]  /*3d00*/  UISETP.NE.AND UP0, UPT, UR19, 0x4, UPT ;  /* 0x000000041300788c */ /* 0x000fe2000bf05270 */
[----:B-12---:R-:W-:Y:S02]  /*3d10*/  SEL R0, RZ, 0x1, P0 ;  /* 0x00000001ff007807 */ /* 0x006fe40000000000 */
[----:B------:R-:W-:Y:S01]  /*3d20*/  SEL R8, R8, RZ, P0 ;  /* 0x000000ff08087207 */ /* 0x000fe20000000000 */
[----:B----4-:R-:W-:Y:S01]  /*3d30*/  USEL UR8, URZ, 0x1, UP0 ;  /* 0x00000001ff087887 */ /* 0x010fe20008000000 */
[----:B------:R-:W-:Y:S01]  /*3d40*/  LOP3.LUT R3, R3, R0, RZ, 0x3c, !PT ;  /* 0x0000000003037212 */ /* 0x000fe200078e3cff */
[----:B------:R-:W-:-:S04]  /*3d50*/  USEL UR19, UR19, URZ, UP0 ;  /* 0x000000ff13137287 */ /* 0x000fc80008000000 */
[----:B------:R-:W-:Y:S01]  /*3d60*/  LOP3.LUT R9, R9, UR8, RZ, 0x3c, !PT ;  /* 0x0000000809097c12 */ /* 0x000fe2000f8e3cff */
[----:B------:R-:W-:Y:S07]  /*3d70*/  @P1 BRA `(.L_x_73) ;  /* 0xfffffff800381947 */ /* 0x000fee000383ffff */
[----:B------:R-:W1:Y:S01]  /*3d80*/  S2UR UR6, SR_CgaCtaId ;  /* 0x00000000000679c3 */ /* 0x000e620000008800 */
[----:B------:R-:W-:Y:S01]  /*3d90*/  ELECT P0, URZ, PT ;  /* 0x0000000000ff782f */ /* 0x000fe20003800000 */
[----:B------:R-:W-:Y:S01]  /*3da0*/  HFMA2 R0, -RZ, RZ, 0, 5.9604644775390625e-08 ;  /* 0x00000001ff007431 */ /* 0x000fe200000001ff */
[----:B------:R-:W-:-:S05]  /*3db0*/  UMOV UR8, 0x40 ;  /* 0x0000004000087882 */ /* 0x000fca0000000000 */
[----:B------:R-:W-:Y:S01]  /*3dc0*/  UVIRTCOUNT.DEALLOC.SMPOOL 0x80 ;  /* 0x000000800000784c */ /* 0x000fe20000000000 */
[----:B------:R-:W-:Y:S02]  /*3dd0*/  UISETP.NE.AND UP0, UPT, UR5, URZ, UPT ;  /* 0x000000ff0500728c */ /* 0x000fe4000bf05270 */
[----:B-1----:R-:W-:-:S09]  /*3de0*/  ULEA UR6, UR6, UR8, 0x18 ;  /* 0x0000000806067291 */ /* 0x002fd2000f8ec0ff */
[----:B------:R1:W-:Y:S01]  /*3df0*/  @P0 STS.U8 [UR6+0x1c], R0 ;  /* 0x00001c00ff000988 */ /* 0x0003e20008000006 */
[----:B------:R-:W-:Y:S05]  /*3e00*/  BRA.U UP0, `(.L_x_74) ;  /* 0x0000000100a07547 */ /* 0x000fea000b800000 */
[----:B------:R-:W-:Y:S01]  /*3e10*/  UIADD3 UR5, UPT, UPT, UR7, 0xb0, URZ ;  /* 0x000000b007057890 */ /* 0x000fe2000fffe0ff */
[----:B------:R-:W-:-:S03]  /*3e20*/  SHF.L.U32 R3, R9, 0x1f, RZ ;  /* 0x0000001f09037819 */ /* 0x000fc600000006ff */
[----:B------:R-:W-:-:S09]  /*3e30*/  ULEA UR8, UR19, UR5, 0x3 ;  /* 0x0000000513087291 */ /* 0x000fd2000f8e18ff */
[----:B------:R-:W2:Y:S02]  /*3e40*/  SYNCS.PHASECHK.TRANS64.TRYWAIT P0, [UR8], R3 ;  /* 0x00000003ff0075a7 */ /* 0x000ea40008001108 */
[----:B--2---:R-:W-:Y:S05]  /*3e50*/  @!P0 BRA `(.L_x_75) ;  /* 0x0000003c00fc8947 */ /* 0x004fea0003800000 */
.L_x_153:
        /* <DEDUP_REMOVED lines=9> */
.L_x_155:
        /* <DEDUP_REMOVED lines=9> */
.L_x_157:
[----:B------:R-:W-:-:S04]  /*3f80*/  UIADD3 UR9, UPT, UPT, UR9, 0x1, URZ ;  /* 0x0000000109097890 */ /* 0x000fc8000fffe0ff */
[----:B------:R-:W-:-:S04]  /*3f90*/  UISETP.NE.AND UP1, UPT, UR9, 0x4, UPT ;  /* 0x000000040900788c */ /* 0x000fc8000bf25270 */
[----:B------:R-:W-:Y:S02]  /*3fa0*/  USEL UR8, URZ, 0x1, UP1 ;  /* 0x00000001ff087887 */ /* 0x000fe40008800000 */
[----:B------:R-:W-:-:S04]  /*3fb0*/  USEL UR9, UR9, URZ, UP1 ;  /* 0x000000ff09097287 */ /* 0x000fc80008800000 */
[----:B------:R-:W-:Y:S01]  /*3fc0*/  ULEA UR9, UR9, UR5, 0x3 ;  /* 0x0000000509097291 */ /* 0x000fe2000f8e18ff */
[----:B-1----:R-:W-:-:S04]  /*3fd0*/  LOP3.LUT R3, R2, UR8, RZ, 0x3c, !PT ;  /* 0x0000000802037c12 */ /* 0x002fc8000f8e3cff */
[----:B------:R-:W-:Y:S01]  /*3fe0*/  SHF.L.U32 R3, R3, 0x1f, RZ ;  /* 0x0000001f03037819 */ /* 0x000fe200000006ff */
[----:B------:R-:W-:-:S04]  /*3ff0*/  IMAD.U32 R0, RZ, RZ, UR9 ;  /* 0x00000009ff007e24 */ /* 0x000fc8000f8e00ff */
[----:B------:R1:W2:Y:S03]  /*4000*/  SYNCS.PHASECHK.TRANS64.TRYWAIT P0, [R0+URZ], R3 ;  /* 0x00000003000075a7 */ /* 0x0002a600080011ff */
[----:B--2---:R-:W-:Y:S05]  /*4010*/  @!P0 NANOSLEEP.SYNCS 0x989680 ;  /* 0x009896800000895d */ /* 0x004fea0003900000 */
[----:B------:R-:W2:Y:S02]  /*4020*/  @!P0 SYNCS.PHASECHK.TRANS64 P0, [R0+URZ], R3 ;  /* 0x00000003000085a7 */ /* 0x000ea400080010ff */
[----:B--2---:R-:W-:Y:S05]  /*4030*/  @P0 BRA `(.L_x_78) ;  /* 0x0000000000200947 */ /* 0x004fea0003800000 */
.L_x_79:
[----:B--2---:R2:W4:Y:S02]  /*4040*/  SYNCS.PHASECHK.TRANS64.TRYWAIT P0, [R0+URZ], R3 ;  /* 0x00000003000075a7 */ /* 0x00452400080011ff */
[----:B----4-:R-:W-:Y:S05]  /*4050*/  @!P0 NANOSLEEP.SYNCS 0x989680 ;  /* 0x009896800000895d */ /* 0x010fea0003900000 */
[----:B------:R-:W4:Y:S02]  /*4060*/  @!P0 SYNCS.PHASECHK.TRANS64 P0, [R0+URZ], R3 ;  /* 0x00000003000085a7 */ /* 0x000f2400080010ff */
[----:B----4-:R-:W-:Y:S05]  /*4070*/  @!P0 BRA `(.L_x_79) ;  /* 0xfffffffc00f08947 */ /* 0x010fea000383ffff */
[----:B------:R-:W-:Y:S05]  /*4080*/  BRA `(.L_x_78) ;  /* 0x00000000000c7947 */ /* 0x000fea0003800000 */
.L_x_74:
[----:B------:R-:W-:-:S04]  /*4090*/  UIADD3 UR5, UPT, UPT, UR7, 0xf0, URZ ;  /* 0x000000f007057890 */ /* 0x000fc8000fffe0ff */
[----:B------:R-:W-:-:S09]  /*40a0*/  UPRMT UR5, UR4, 0x654, UR5 ;  /* 0x0000065404057896 */ /* 0x000fd20008000005 */
[----:B------:R-:W-:Y:S03]  /*40b0*/  SYNCS.ARRIVE.TRANS64.RED.A1T0 RZ, [UR5], RZ ;  /* 0x000000ffffff79a7 */ /* 0x000fe60008100405 */
.L_x_78:
[----:B-12---:R-:W-:Y:S01]  /*40c0*/  SHF.L.U32 R3, RZ, 0x1f, RZ ;  /* 0x0000001fff037819 */ /* 0x006fe200000006ff */
[----:B------:R-:W-:Y:S01]  /*40d0*/  UIADD3 UR5, UPT, UPT, UR7, 0xf0, URZ ;  /* 0x000000f007057890 */ /* 0x000fe2000fffe0ff */
[----:B------:R-:W-:Y:S02]  /*40e0*/  PLOP3.LUT P0, PT, PT, PT, UP0, 0x80, 0x8 ;  /* 0x000000000008781c */ /* 0x000fe40003f0f008 */
[----:B------:R-:W1:Y:S02]  /*40f0*/  SYNCS.PHASECHK.TRANS64.TRYWAIT P1, [UR7+0xf0], R3 ;  /* 0x0000f003ff0075a7 */ /* 0x000e640008021107 */
[----:B-1----:R-:W-:Y:S09]  /*4100*/  @!P1 BRA `(.L_x_80) ;  /* 0x0000003c00989947 */ /* 0x002ff20003800000 */
.L_x_159:
[----:B------:R-:W-:Y:S01]  /*4110*/  @!UP0 UPRMT UR5, UR4, 0x654, UR5 ;  /* 0x0000065404058896 */ /* 0x000fe20008000005 */
[----:B------:R-:W-:Y:S02]  /*4120*/  UMOV UR8, 0xffff ;  /* 0x0000ffff00087882 */ /* 0x000fe40000000000 */
[----:B------:R-:W-:-:S06]  /*4130*/  UMOV UR4, 0x1 ;  /* 0x0000000100047882 */ /* 0x000fcc0000000000 */
[----:B------:R-:W-:Y:S01]  /*4140*/  @!P0 SYNCS.ARRIVE.TRANS64.RED.A1T0 RZ, [UR5], RZ ;  /* 0x000000ffffff89a7 */ /* 0x000fe20008100405 */
[----:B------:R-:W-:Y:S01]  /*4150*/  NOP ;  /* 0x0000000000007918 */ /* 0x000fe20000000000 */
[----:B-1----:R-:W1:Y:S01]  /*4160*/  LDS R0, [UR6+0x14] ;  /* 0x00001406ff007984 */ /* 0x002e620008000800 */
[----:B------:R-:W-:-:S04]  /*4170*/  ULOP3.LUT UR5, UR21, 0xffff, URZ, 0xc0, !UPT ;  /* 0x0000ffff15057892 */ /* 0x000fc8000f8ec0ff */
[----:B------:R-:W-:-:S04]  /*4180*/  USHF.R.U32.HI UR5, URZ, 0x5, UR5 ;  /* 0x00000005ff057899 */ /* 0x000fc80008011605 */
[----:B------:R-:W-:Y:S02]  /*4190*/  USHF.L.U32 UR8, UR8, UR5, URZ ;  /* 0x0000000508087299 */ /* 0x000fe400080006ff */
[----:B------:R-:W-:-:S04]  /*41a0*/  USHF.L.U32 UR4, UR4, UR5, URZ ;  /* 0x0000000504047299 */ /* 0x000fc800080006ff */
[----:B-1----:R-:W-:-:S04]  /*41b0*/  LOP3.LUT R0, R0, UR8, RZ, 0xc0, !PT ;  /* 0x0000000800007c12 */ /* 0x002fc8000f8ec0ff */
[----:B------:R-:W-:-:S13]  /*41c0*/  ISETP.NE.AND P0, PT, R0, UR8, PT ;  /* 0x0000000800007c0c */ /* 0x000fda000bf05270 */
[----:B------:R-:W-:Y:S05]  /*41d0*/  @P0 BRA `(.L_x_81) ;  /* 0x0000000000580947 */ /* 0x000fea0003800000 */
[----:B------:R-:W1:Y:S02]  /*41e0*/  LDS R0, [UR6+0x18] ;  /* 0x00001806ff007984 */ /* 0x000e640008000800 */
[----:B-1----:R-:W-:-:S04]  /*41f0*/  LOP3.LUT R0, R0, UR4, RZ, 0xc0, !PT ;  /* 0x0000000400007c12 */ /* 0x002fc8000f8ec0ff */
[----:B------:R-:W-:-:S13]  /*4200*/  ISETP.NE.AND P0, PT, R0, UR4, PT ;  /* 0x0000000400007c0c */ /* 0x000fda000bf05270 */
[----:B------:R-:W-:Y:S05]  /*4210*/  @P0 BRA `(.L_x_82) ;  /* 0x00000000003c0947 */ /* 0x000fea0003800000 */
[----:B------:R-:W1:Y:S01]  /*4220*/  S2R R2, SR_LANEID ;  /* 0x0000000000027919 */ /* 0x000e620000000000 */
[----:B------:R-:W-:Y:S01]  /*4230*/  ULOP3.LUT UR8, URZ, UR8, URZ, 0x33, !UPT ;  /* 0x00000008ff087292 */ /* 0x000fe2000f8e33ff */
[----:B------:R-:W-:Y:S01]  /*4240*/  LOP3.LUT R4, RZ, UR4, RZ, 0x33, !PT ;  /* 0x00000004ff047c12 */ /* 0x000fe2000f8e33ff */
[----:B------:R-:W-:Y:S02]  /*4250*/  VOTEU.ANY UR7, UPT, PT ;  /* 0x0000000000077886 */ /* 0x000fe400038e0100 */
[----:B------:R-:W-:Y:S01]  /*4260*/  UFLO.U32 UR7, UR7 ;  /* 0x00000007000772bd */ /* 0x000fe200080e0000 */
[----:B------:R-:W2:Y:S01]  /*4270*/  REDUX UR4, R4 ;  /* 0x00000000040473c4 */ /* 0x000ea20000000000 */
[----:B------:R-:W-:-:S06]  /*4280*/  IMAD.U32 R0, RZ, RZ, UR8 ;  /* 0x00000008ff007e24 */ /* 0x000fcc000f8e00ff */
[----:B------:R4:W-:Y:S01]  /*4290*/  UTCATOMSWS.AND URZ, UR8 ;  /* 0x0000000800ff79e3 */ /* 0x0009e20008000000 */
[----:B------:R-:W3:Y:S01]  /*42a0*/  REDUX UR5, R0 ;  /* 0x00000000000573c4 */ /* 0x000ee20000000000 */
[----:B-1----:R-:W-:Y:S01]  /*42b0*/  ISETP.EQ.U32.AND P0, PT, R2, UR7, PT ;  /* 0x0000000702007c0c */ /* 0x002fe2000bf02070 */
[----:B--2---:R-:W-:Y:S01]  /*42c0*/  IMAD.U32 R2, RZ, RZ, UR4 ;  /* 0x00000004ff027e24 */ /* 0x004fe2000f8e00ff */
[----:B---3--:R-:W-:-:S11]  /*42d0*/  MOV R3, UR5 ;  /* 0x0000000500037c02 */ /* 0x008fd60008000f00 */
[----:B------:R4:W-:Y:S04]  /*42e0*/  @P0 ATOMS.AND RZ, [UR6+0x14], R3 ;  /* 0x00001403ffff098c */ /* 0x0009e8000a800006 */
[----:B------:R4:W-:Y:S01]  /*42f0*/  @P0 ATOMS.AND RZ, [UR6+0x18], R2 ;  /* 0x00001802ffff098c */ /* 0x0009e2000a800006 */
[----:B------:R-:W-:Y:S05]  /*4300*/  BRA `(.L_x_83) ;  /* 0x0000000000147947 */ /* 0x000fea0003800000 */
.L_x_82:
[----:B------:R-:W-:Y:S02]  /*4310*/  MOV R2, 0x4330 ;  /* 0x0000433000027802 */ /* 0x000fe40000000f00 */
[----:B---3-5:R-:W-:Y:S05]  /*4320*/  CALL.REL.NOINC `($__internal_0_$__cuda_sm10x_tcgen05_guardrail_trap_col_being_dealloced_not_returned_by_alloc) ;  /* 0x0000004000047944 */ /* 0x028fea0003c00000 */
[----:B------:R-:W-:Y:S05]  /*4330*/  BRA `(.L_x_83) ;  /* 0x0000000000087947 */ /* 0x000fea0003800000 */
.L_x_81:
[----:B------:R-:W-:Y:S02]  /*4340*/  MOV R2, 0x4360 ;  /* 0x0000436000027802 */ /* 0x000fe40000000f00 */
[----:B---3-5:R-:W-:Y:S05]  /*4350*/  CALL.REL.NOINC `($__internal_2_$__cuda_sm10x_tcgen05_guardrail_trap_unallocated_columns_being_dealloced) ;  /* 0x0000004000107944 */ /* 0x028fea0003c00000 */
.L_x_83:
[----:B------:R-:W-:Y:S01]  /*4360*/  NOP ;  /* 0x0000000000007918 */ /* 0x000fe20000000000 */
[----:B----4-:R-:W-:Y:S05]  /*4370*/  EXIT ;  /* 0x000000000000794d */ /* 0x010fea0003800000 */
.L_x_54:
[----:B------:R-:W-:-:S09]  /*4380*/  UISETP.NE.OR UP5, UPT, UR10, 0x3, !UP5 ;  /* 0x000000030a00788c */ /* 0x000fd2000efa5670 */
[----:B------:R-:W-:Y:S05]  /*4390*/  BRA.U UP5, `(.L_x_84) ;  /* 0x0000000d05e87547 */ /* 0x000fea000b800000 */
[----:B------:R-:W1:Y:S01]  /*43a0*/  LDC R0, c[0x0][0xb30] ;  /* 0x0002cc00ff007b82 */ /* 0x000e620000000800 */
[----:B------:R-:W2:Y:S01]  /*43b0*/  LDCU.64 UR8, c[0x0][0x888] ;  /* 0x00011100ff0877ac */ /* 0x000ea20008000a00 */
[----:B------:R-:W-:Y:S02]  /*43c0*/  HFMA2 R25, -RZ, RZ, 0, 0 ;  /* 0x00000000ff197431 */ /* 0x000fe400000001ff */
[----:B------:R-:W-:Y:S01]  /*43d0*/  IMAD.MOV.U32 R34, RZ, RZ, 0x1 ;  /* 0x00000001ff227424 */ /* 0x000fe200078e00ff */
[----:B------:R-:W-:Y:S01]  /*43e0*/  MOV R23, 0x1000 ;  /* 0x0000100000177802 */ /* 0x000fe20000000f00 */
[----:B------:R-:W3:Y:S01]  /*43f0*/  LDCU.64 UR4, c[0x0][0x890] ;  /* 0x00011200ff0477ac */ /* 0x000ee20008000a00 */
[----:B------:R-:W-:Y:S01]  /*4400*/  IMAD.MOV.U32 R27, RZ, RZ, RZ ;  /* 0x000000ffff1b7224 */ /* 0x000fe200078e00ff */
[----:B------:R-:W4:Y:S01]  /*4410*/  LDC R19, c[0x0][0x370] ;  /* 0x0000dc00ff137b82 */ /* 0x000f220000000800 */
[----:B------:R-:W-:Y:S01]  /*4420*/  UMOV UR6, 0x400 ;  /* 0x0000040000067882 */ /* 0x000fe20000000000 */
[----:B------:R-:W-:-:S02]  /*4430*/  UPLOP3.LUT UP1, UPT, UPT, UPT, UPT, 0x40, 0x4 ;  /* 0x000000000004789c */ /* 0x000fc40003f2e870 */
[----:B------:R-:W-:Y:S01]  /*4440*/  ULEA UR6, UR37, UR6, 0x18 ;  /* 0x0000000625067291 */ /* 0x000fe2000f8ec0ff */
[----:B------:R-:W-:-:S03]  /*4450*/  UMOV UR13, URZ ;  /* 0x000000ff000d7c82 */ /* 0x000fc60008000000 */
[----:B------:R-:W4:Y:S01]  /*4460*/  LDC R2, c[0x0][0xb0c] ;  /* 0x0002c300ff027b82 */ /* 0x000f220000000800 */
[----:B--2---:R-:W-:Y:S02]  /*4470*/  UISETP.NE.U32.AND UP4, UPT, UR8, URZ, UPT ;  /* 0x000000ff0800728c */ /* 0x004fe4000bf85070 */
[----:B---3--:R-:W-:-:S05]  /*4480*/  UISETP.NE.U32.AND UP5, UPT, UR4, URZ, UPT ;  /* 0x000000ff0400728c */ /* 0x008fca000bfa5070 */
[----:B------:R-:W2:Y:S01]  /*4490*/  LDC R18, c[0x0][0xb20] ;  /* 0x0002c800ff127b82 */ /* 0x000ea20000000800 */
[----:B-1----:R-:W-:Y:S01]  /*44a0*/  ISETP.NE.AND P1, PT, R0, 0x1, PT ;  /* 0x000000010000780c */ /* 0x002fe20003f25270 */
[----:B------:R-:W-:Y:S02]  /*44b0*/  UISETP.NE.AND.EX UP4, UPT, UR9, URZ, UPT, UP4 ;  /* 0x000000ff0900728c */ /* 0x000fe4000bf85340 */
[----:B------:R-:W-:-:S04]  /*44c0*/  UISETP.NE.AND.EX UP5, UPT, UR5, URZ, UPT, UP5 ;  /* 0x000000ff0500728c */ /* 0x000fc8000bfa5350 */
[----:B-----5:R-:W1:Y:S08]  /*44d0*/  LDC.64 R32, c[0x0][0x348] ;  /* 0x0000d200ff207b82 */ /* 0x020e700000000a00 */
[----:B------:R-:W3:Y:S08]  /*44e0*/  LDC.64 R16, c[0x0][0xb10] ;  /* 0x0002c400ff107b82 */ /* 0x000ef00000000a00 */
[----:B------:R-:W1:Y:S08]  /*44f0*/  LDC.64 R6, c[0x0][0xb18] ;  /* 0x0002c600ff067b82 */ /* 0x000e700000000a00 */
[----:B------:R-:W1:Y:S08]  /*4500*/  LDC.64 R4, c[0x0][0xb28] ;  /* 0x0002ca00ff047b82 */ /* 0x000e700000000a00 */
[----:B--2-4-:R-:W1:Y:S02]  /*4510*/  LDC R22, c[0x0][0x374] ;  /* 0x0000dd00ff167b82 */ /* 0x014e640000000800 */
.L_x_93:
[----:B------:R-:W-:Y:S02]  /*4520*/  LEA R0, R27, UR6, 0x3 ;  /* 0x000000061b007c11 */ /* 0x000fe4000f8e18ff */
[----:B------:R-:W-:Y:S02]  /*4530*/  SHF.L.U32 R3, R25, 0x1f, RZ ;  /* 0x0000001f19037819 */ /* 0x000fe400000006ff */
[----:B------:R-:W-:Y:S02]  /*4540*/  LEA R28, R27, UR6, 0x4 ;  /* 0x000000061b1c7c11 */ /* 0x000fe4000f8e20ff */
[----:B--2---:R-:W2:Y:S02]  /*4550*/  SYNCS.PHASECHK.TRANS64.TRYWAIT P0, [R0+URZ+0x70], R3 ;  /* 0x00007003000075a7 */ /* 0x004ea400080011ff */
[----:B--2---:R-:W-:Y:S05]  /*4560*/  @!P0 BRA `(.L_x_85) ;  /* 0x0000003800988947 */ /* 0x004fea0003800000 */
.L_x_160:
[----:B------:R-:W-:Y:S01]  /*4570*/  ISETP.GE.AND P0, PT, R26, 0x1, PT ;  /* 0x000000011a00780c */ /* 0x000fe20003f06270 */
[----:B------:R-:W4:Y:S01]  /*4580*/  LDS.128 R28, [R28+0x100] ;  /* 0x000100001c1c7984 */ /* 0x000f220000000c00 */
[----:B--2---:R-:W-:Y:S01]  /*4590*/  VIADD R0, R0, 0x80 ;  /* 0x0000008000007836 */ /* 0x004fe20000000000 */
[----:B------:R-:W-:Y:S01]  /*45a0*/  @!PT LDS RZ, [RZ] ;  /* 0x00000000fffff984 */ /* 0x000fe20000000800 */
[----:B------:R-:W-:Y:S01]  /*45b0*/  @!PT LDS RZ, [RZ] ;  /* 0x00000000fffff984 */ /* 0x000fe20000000800 */
[----:B------:R-:W-:Y:S01]  /*45c0*/  @!PT LDS RZ, [RZ] ;  /* 0x00000000fffff984 */ /* 0x000fe20000000800 */
[----:B------:R-:W-:Y:S01]  /*45d0*/  @!PT LDS RZ, [RZ] ;  /* 0x00000000fffff984 */ /* 0x000fe20000000800 */
[----:B------:R2:W-:Y:S06]  /*45e0*/  MEMBAR.ALL.CTA ;  /* 0x0000000000007992 */ /* 0x0005ec0000008000 */
[----:B--2---:R-:W2:Y:S01]  /*45f0*/  FENCE.VIEW.ASYNC.S ;  /* 0x00000000000073c6 */ /* 0x004ea20000000000 */
[----:B------:R-:W-:Y:S04]  /*4600*/  PRMT R0, RZ, 0x654, R0 ;  /* 0x00000654ff007816 */ /* 0x000fe80000000000 */
[----:B--2---:R2:W-:Y:S01]  /*4610*/  SYNCS.ARRIVE.TRANS64.RED.A1T0 RZ, [R0+URZ], RZ ;  /* 0x000000ff00ff79a7 */ /* 0x0045e200081004ff */
[----:B----4-:R-:W-:Y:S11]  /*4620*/  LOP3.LUT P3, RZ, R30, 0x1, RZ, 0xc0, !PT ;  /* 0x000000011eff7812 */ /* 0x010ff6000786c0ff */
[----:B------:R-:W-:Y:S02]  /*4630*/  @!UPT UIADD3 URZ, UPT, UPT, URZ, URZ, URZ ;  /* 0x000000fffffff290 */ /* 0x000fe4000fffe0ff */
[----:B------:R-:W-:Y:S02]  /*4640*/  @P3 MOV R13, R28 ;  /* 0x0000001c000d3202 */ /* 0x000fe40000000f00 */
[----:B------:R-:W-:Y:S01]  /*4650*/  @P3 LOP3.LUT R8, R29, 0xffff, RZ, 0xc0, !PT ;  /* 0x0000ffff1d083812 */ /* 0x000fe200078ec0ff */
[----:B--2---:R-:W-:Y:S06]  /*4660*/  @!P0 BRA `(.L_x_86) ;  /* 0x0000000000a48947 */ /* 0x004fec0003800000 */
[----:B-1----:R-:W-:Y:S01]  /*4670*/  IMAD.HI.U32 R37, R22, R7, RZ ;  /* 0x0000000716257227 */ /* 0x002fe200078e00ff */
[----:B------:R-:W-:Y:S02]  /*4680*/  ISETP.NE.AND P0, PT, R6, 0x1, PT ;  /* 0x000000010600780c */ /* 0x000fe40003f05270 */
[----:B------:R-:W-:Y:S01]  /*4690*/  ISETP.NE.AND P2, PT, R26, 0x1, PT ;  /* 0x000000011a00780c */ /* 0x000fe20003f45270 */
[----:B---3--:R-:W-:Y:S01]  /*46a0*/  IMAD.HI.U32 R36, R19, R16, RZ ;  /* 0x0000001013247227 */ /* 0x008fe200078e00ff */
[----:B------:R-:W-:Y:S02]  /*46b0*/  SHF.R.U32.HI R37, RZ, R18, R37 ;  /* 0x00000012ff257219 */ /* 0x000fe40000011625 */
[----:B------:R-:W-:Y:S01]  /*46c0*/  ISETP.NE.AND P4, PT, R2, 0x1, PT ;  /* 0x000000010200780c */ /* 0x000fe20003f85270 */
[----:B------:R-:W-:Y:S01]  /*46d0*/  IMAD.HI.U32 R38, R13, R16, RZ ;  /* 0x000000100d267227 */ /* 0x000fe200078e00ff */
[----:B------:R-:W-:Y:S02]  /*46e0*/  SHF.R.U32.HI R36, RZ, R17, R36 ;  /* 0x00000011ff247219 */ /* 0x000fe40000011624 */
[----:B------:R-:W-:Y:S01]  /*46f0*/  SEL R3, R22, R37, !P0 ;  /* 0x0000002516037207 */ /* 0x000fe20004000000 */
[C---:B------:R-:W-:Y:S01]  /*4700*/  IMAD.HI.U32 R37, R8.reuse, R7, RZ ;  /* 0x0000000708257227 */ /* 0x040fe200078e00ff */
[----:B------:R-:W-:Y:S02]  /*4710*/  SEL R11, R19, R36, !P4 ;  /* 0x00000024130b7207 */ /* 0x000fe40006000000 */
[----:B------:R-:W-:Y:S01]  /*4720*/  SHF.R.U32.HI R38, RZ, R17, R38 ;  /* 0x00000011ff267219 */ /* 0x000fe20000011626 */
[----:B------:R-:W-:Y:S01]  /*4730*/  IMAD.HI.U32 R40, R3, R4, RZ ;  /* 0x0000000403287227 */ /* 0x000fe200078e00ff */
[----:B------:R-:W-:Y:S03]  /*4740*/  SHF.R.U32.HI R37, RZ, R18, R37 ;  /* 0x00000012ff257219 */ /* 0x000fe60000011625 */
[----:B------:R-:W-:Y:S01]  /*4750*/  IMAD.HI.U32 R36, R11, R4, RZ ;  /* 0x000000040b247227 */ /* 0x000fe200078e00ff */
[----:B------:R-:W-:Y:S02]  /*4760*/  @P2 SHF.R.U32.HI R3, RZ, R5, R40 ;  /* 0x00000005ff032219 */ /* 0x000fe40000011628 */
[----:B------:R-:W-:Y:S02]  /*4770*/  SEL R9, R8, R37, !P0 ;  /* 0x0000002508097207 */ /* 0x000fe40004000000 */
[----:B------:R-:W-:Y:S01]  /*4780*/  @P2 SHF.R.U32.HI R11, RZ, R5, R36 ;  /* 0x00000005ff0b2219 */ /* 0x000fe20000011624 */
[C---:B------:R-:W-:Y:S01]  /*4790*/  IMAD R10, R26.reuse, R3, RZ ;  /* 0x000000031a0a7224 */ /* 0x040fe200078e02ff */
[----:B------:R-:W-:Y:S01]  /*47a0*/  SEL R3, R13, R38, !P4 ;  /* 0x000000260d037207 */ /* 0x000fe20006000000 */
[C---:B------:R-:W-:Y:S03]  /*47b0*/  IMAD.HI.U32 R14, R9.reuse, R4, RZ ;  /* 0x00000004090e7227 */ /* 0x040fe600078e00ff */
[----:B------:R-:W-:Y:S01]  /*47c0*/  ISETP.GE.AND P0, PT, R9, R10, PT ;  /* 0x0000000a0900720c */ /* 0x000fe20003f06270 */
[C---:B------:R-:W-:Y:S01]  /*47d0*/  IMAD R12, R26.reuse, R11, RZ ;  /* 0x0000000b1a0c7224 */ /* 0x040fe200078e02ff */
[-C--:B------:R-:W-:Y:S04]  /*47e0*/  SHF.R.U32.HI R14, RZ, R5.reuse, R14 ;  /* 0x00000005ff0e7219 */ /* 0x080fe8000001160e */
[----:B------:R-:W-:Y:S02]  /*47f0*/  ISETP.GE.OR P0, PT, R3, R12, P0 ;  /* 0x0000000c0300720c */ /* 0x000fe40000706670 */
[----:B------:R-:W-:Y:S05]  /*4800*/  SEL R15, R9, R14, !P2 ;  /* 0x0000000e090f7207 */ /* 0x000fea0005000000 */
[----:B------:R-:W-:Y:S04]  /*4810*/  IMAD.MOV R14, RZ, RZ, -R15 ;  /* 0x000000ffff0e7224 */ /* 0x000fe800078e0a0f */
[----:B------:R-:W-:Y:S02]  /*4820*/  IMAD R14, R26, R14, R9 ;  /* 0x0000000e1a0e7224 */ /* 0x000fe400078e0209 */
[C---:B------:R-:W-:Y:S05]  /*4830*/  @!P0 IMAD.HI.U32 R10, R3.reuse, R4, RZ ;  /* 0x00000004030a8227 */ /* 0x040fea00078e00ff */
[----:B------:R-:W-:Y:S04]  /*4840*/  @!P0 SHF.R.U32.HI R10, RZ, R5, R10 ;  /* 0x00000005ff0a8219 */ /* 0x000fe8000001160a */
[----:B------:R-:W-:Y:S01]  /*4850*/  @!P0 SEL R0, R3, R10, !P2 ;  /* 0x0000000a03008207 */ /* 0x000fe20005000000 */
[----:B------:R-:W-:Y:S03]  /*4860*/  IMAD.MOV R10, RZ, RZ, -R3 ;  /* 0x000000ffff0a7224 */ /* 0x000fe600078e0a03 */
[----:B------:R-:W-:Y:S01]  /*4870*/  @!P0 IADD3 R15, PT, PT, R15, -R0, RZ ;  /* 0x800000000f0f8210 */ /* 0x000fe20007ffe0ff */
[----:B------:R-:W-:Y:S01]  /*4880*/  @!P0 IMAD R0, R11, R14, R0 ;  /* 0x0000000e0b008224 */ /* 0x000fe200078e0200 */
[----:B------:R-:W-:Y:S01]  /*4890*/  IADD3 R11, PT, PT, -R9, RZ, RZ ;  /* 0x000000ff090b7210 */ /* 0x000fe20007ffe1ff */
[----:B------:R-:W-:Y:S02]  /*48a0*/  IMAD R13, R2, R10, R13 ;  /* 0x0000000a020d7224 */ /* 0x000fe400078e020d */
[----:B------:R-:W-:Y:S02]  /*48b0*/  @!P0 IMAD R9, R15, R26, R3 ;  /* 0x0000001a0f098224 */ /* 0x000fe400078e0203 */
[----:B------:R-:W-:Y:S02]  /*48c0*/  @!P0 IMAD.MOV.U32 R3, RZ, RZ, R0 ;  /* 0x000000ffff038224 */ /* 0x000fe400078e0000 */
[----:B------:R-:W-:Y:S02]  /*48d0*/  IMAD R8, R6, R11, R8 ;  /* 0x0000000b06087224 */ /* 0x000fe400078e0208 */
[----:B------:R-:W-:Y:S02]  /*48e0*/  IMAD R13, R3, R2, R13 ;  /* 0x00000002030d7224 */ /* 0x000fe400078e020d */
[----:B------:R-:W-:Y:S02]  /*48f0*/  IMAD R8, R9, R6, R8 ;  /* 0x0000000609087224 */ /* 0x000fe400078e0208 */
.L_x_86:
[----:B------:R-:W-:Y:S05]  /*4900*/  BRA.U UP1, `(.L_x_87) ;  /* 0x0000000101107547 */ /* 0x000fea000b800000 */
[----:B------:R-:W-:Y:S04]  /*4910*/  MOV R0, UR7 ;  /* 0x0000000700007c02 */ /* 0x000fe80008000f00 */
[----:B------:R-:W-:Y:S04]  /*4920*/  SHF.L.U32 R3, R0, 0x1f, RZ ;  /* 0x0000001f00037819 */ /* 0x000fe800000006ff */
[----:B------:R-:W2:Y:S02]  /*4930*/  SYNCS.PHASECHK.TRANS64.TRYWAIT P0, [UR6+0x68], R3 ;  /* 0x00006803ff0075a7 */ /* 0x000ea40008001106 */
[----:B--2---:R-:W-:Y:S05]  /*4940*/  @!P0 BRA `(.L_x_88) ;  /* 0x0000003400b48947 */ /* 0x004fea0003800000 */
.L_x_87:
[----:B------:R-:W-:Y:S02]  /*4950*/  R2UR UR27, R21 ;  /* 0x00000000151b72ca */ /* 0x000fe400000e0000 */
[----:B------:R-:W-:Y:S02]  /*4960*/  R2UR UR26, R20 ;  /* 0x00000000141a72ca */ /* 0x000fe400000e0000 */
[----:B------:R-:W-:Y:S04]  /*4970*/  ISETP.NE.U32.AND P2, PT, RZ, UR4, PT ;  /* 0x00000004ff007c0c */ /* 0x000fe8000bf45070 */
[----:B------:R-:W-:Y:S05]  /*4980*/  ISETP.NE.AND.EX P2, PT, RZ, UR5, PT, P2 ;  /* 0x00000005ff007c0c */ /* 0x000fea000bf45320 */
[----:B------:R-:W-:Y:S02]  /*4990*/  USHF.L.U32 UR27, UR27, 0x6, URZ ;  /* 0x000000061b1b7899 */ /* 0x000fe400080006ff */
[----:B------:R-:W-:Y:S01]  /*49a0*/  USHF.L.U32 UR26, UR26, 0x6, URZ ;  /* 0x000000061a1a7899 */ /* 0x000fe200080006ff */
[----:B------:R-:W-:Y:S11]  /*49b0*/  BRA.U !UP5, `(.L_x_89) ;  /* 0x000000010d347547 */ /* 0x000ff6000b800000 */
[----:B------:R-:W-:Y:S01]  /*49c0*/  UPLOP3.LUT UP0, UPT, UPT, UPT, UP4, 0x80, 0x8 ;  /* 0x000000000008789c */ /* 0x000fe20003f0f040 */
[----:B--2---:R-:W-:Y:S02]  /*49d0*/  HFMA2 R0, -RZ, RZ, 0, 5.9604644775390625e-08 ;  /* 0x00000001ff007431 */ /* 0x004fe400000001ff */
[----:B------:R-:W-:Y:S03]  /*49e0*/  IMAD.MOV.U32 R59, RZ, RZ, 0x1 ;  /* 0x00000001ff3b7424 */ /* 0x000fe600078e00ff */
[----:B------:R-:W-:Y:S05]  /*49f0*/  PLOP3.LUT P0, PT, PT, PT, UP0, 0x80, 0x8 ;  /* 0x000000000008781c */ /* 0x000fea0003f0f008 */
[----:B------:R-:W2:Y:S01]  /*4a00*/  @UP0 LDCU.64 UR10, c[0x0][0x888] ;  /* 0x00011100ff0a07ac */ /* 0x000ea20008000a00 */
[----:B------:R-:W-:Y:S07]  /*4a10*/  @UP0 UIMAD UR8, UR36, UR4, URZ ;  /* 0x00000004240802a4 */ /* 0x000fee000f8e02ff */
[----:B------:R-:W-:Y:S01]  /*4a20*/  @!P0 PRMT R59, R0, 0x7610, R59 ;  /* 0x00007610003b8816 */ /* 0x000fe2000000003b */
[----:B--2---:R-:W-:Y:S03]  /*4a30*/  @UP0 UIMAD.WIDE UR10, UR8, 0x4, UR10 ;  /* 0x00000004080a08a5 */ /* 0x004fe6000f8e020a */
[----:B------:R-:W2:Y:S03]  /*4a40*/  @!UP0 LDCU UR8, c[0x0][0x880] ;  /* 0x00011000ff0887ac */ /* 0x000ea60008000800 */
[----:B------:R-:W-:Y:S01]  /*4a50*/  IMAD.U32 R10, RZ, RZ, UR10 ;  /* 0x0000000aff0a7e24 */ /* 0x000fe2000f8e00ff */
[----:B------:R-:W-:Y:S05]  /*4a60*/  MOV R11, UR11 ;  /* 0x0000000b000b7c02 */ /* 0x000fea0008000f00 */
[----:B------:R4:W5:Y:S02]  /*4a70*/  @P0 LDG.E R35, desc[UR46][R10.64] ;  /* 0x0000002e0a230981 */ /* 0x000964000c1e1900 */
[----:B--2-4-:R-:W-:Y:S07]  /*4a80*/  @!P0 IMAD.U32 R35, RZ, RZ, UR8 ;  /* 0x00000008ff238e24 */ /* 0x014fee000f8e00ff */
.L_x_89:
[----:B-----5:R-:W-:Y:S01]  /*4a90*/  @!P2 FSETP.EQ.AND P0, PT, R35, RZ, PT ;  /* 0x000000ff2300a20b */ /* 0x020fe20003f02000 */
[----:B------:R-:W-:Y:S01]  /*4aa0*/  @!UPT UIADD3 URZ, UPT, UPT, URZ, URZ, URZ ;  /* 0x000000fffffff290 */ /* 0x000fe2000fffe0ff */
[----:B------:R-:W-:Y:S11]  /*4ab0*/  @!P2 BRA `(.L_x_90) ;  /* 0x000000000014a947 */ /* 0x000ff60003800000 */
[----:B------:R-:W-:Y:S02]  /*4ac0*/  LOP3.LUT P2, RZ, R59, 0xff, RZ, 0xc0, !PT ;  /* 0x000000ff3bff7812 */ /* 0x000fe4000784c0ff */
[----:B------:R-:W-:Y:S04]  /*4ad0*/  PLOP3.LUT P0, PT, PT, PT, UP0, 0x80, 0x8 ;  /* 0x000000000008781c */ /* 0x000fe80003f0f008 */
[----:B------:R-:W-:Y:S07]  /*4ae0*/  PLOP3.LUT P0, PT, P0, PT, PT, 0x8, 0x80 ;  /* 0x000000000080781c */ /* 0x000fee000070e170 */
[----:B------:R-:W-:Y:S11]  /*4af0*/  @P2 FSETP.EQ.AND P0, PT, R35, RZ, PT ;  /* 0x000000ff2300220b */ /* 0x000ff60003f02000 */
[----:B------:R-:W-:Y:S02]  /*4b00*/  @!UPT UIADD3 URZ, UPT, UPT, URZ, URZ, URZ ;  /* 0x000000fffffff290 */ /* 0x000fe4000fffe0ff */
.L_x_90:
[----:B------:R-:W-:Y:S01]  /*4b10*/  ULEA UR15, UR13, UR6, 0x3 ;  /* 0x000000060d0f7291 */ /* 0x000fe2000f8e18ff */
[----:B--2---:R-:W-:Y:S02]  /*4b20*/  SHF.L.U32 R3, R34, 0x1f, RZ ;  /* 0x0000001f22037819 */ /* 0x004fe400000006ff */
[----:B------:R-:W-:Y:S04]  /*4b30*/  ELECT P4, URZ, PT ;  /* 0x0000000000ff782f */ /* 0x000fe80003880000 */
[----:B------:R-:W-:Y:S02]  /*4b40*/  PLOP3.LUT P4, PT, P0, P4, PT, 0xf2, 0x2f ;  /* 0x00000000002f781c */ /* 0x000fe40000789e72 */
[----:B------:R-:W2:Y:S11]  /*4b50*/  SYNCS.PHASECHK.TRANS64.TRYWAIT P2, [UR15+0x48], R3 ;  /* 0x00004803ff0075a7 */ /* 0x000eb6000804110f */
[----:B-1----:R-:W-:Y:S05]  /*4b60*/  @!P4 IADD3 R20, P0, PT, R32, 0x580, RZ ;  /* 0x000005802014c810 */ /* 0x002fea0007f1e0ff */
[----:B------:R-:W-:Y:S01]  /*4b70*/  @!P4 IMAD.X R12, RZ, RZ, R33, P0 ;  /* 0x000000ffff0cc224 */ /* 0x000fe200000e0621 */
[----:B--2---:R-:W-:Y:S07]  /*4b80*/  @!P2 BRA `(.L_x_91) ;  /* 0x00000034003ca947 */ /* 0x004fee0003800000 */
.L_x_163:
[----:B------:R-:W2:Y:S01]  /*4b90*/  LDC.64 R14, c[0x0][0xb10] ;  /* 0x0002c400ff0e7b82 */ /* 0x000ea20000000a00 */
[----:B------:R-:W-:Y:S01]  /*4ba0*/  @!P4 R2UR UR8, R12 ;  /* 0x000000000c08c2ca */ /* 0x000fe200000e0000 */
[----:B------:R-:W-:Y:S01]  /*4bb0*/  VOTEU.ALL UP3, P4 ;  /* 0x0000000000ff7886 */ /* 0x000fe20002060000 */
[----:B------:R-:W-:Y:S01]  /*4bc0*/  @!P4 R2UR UR9, R20 ;  /* 0x000000001409c2ca */ /* 0x000fe200000e0000 */
[----:B------:R-:W-:Y:S01]  /*4bd0*/  UIADD3 UR25, UPT, UPT, UR15, 0x30, URZ ;  /* 0x000000300f197890 */ /* 0x000fe2000fffe0ff */
[----:B------:R-:W-:Y:S03]  /*4be0*/  @P3 SHF.R.U32.HI R24, RZ, 0x10, R29 ;  /* 0x00000010ff183819 */ /* 0x000fe6000001161d */
[----:B------:R-:W4:Y:S01]  /*4bf0*/  LDC.64 R10, c[0x0][0xb18] ;  /* 0x0002c600ff0a7b82 */ /* 0x000f220000000a00 */
[----:B------:R-:W-:Y:S01]  /*4c00*/  UIADD3 UR14, UPT, UPT, UR13, 0x1, URZ ;  /* 0x000000010d0e7890 */ /* 0x000fe2000fffe0ff */
[----:B------:R-:W-:Y:S01]  /*4c10*/  VIADD R27, R27, 0x1 ;  /* 0x000000011b1b7836 */ /* 0x000fe20000000000 */
[----:B------:R-:W-:Y:S01]  /*4c20*/  VOTEU.ALL UP2, P4 ;  /* 0x0000000000ff7886 */ /* 0x000fe20002040000 */
[----:B------:R-:W-:Y:S01]  /*4c30*/  UMOV UR18, 0x0 ;  /* 0x0000000000127882 */ /* 0x000fe20000000000 */
[----:B------:R-:W-:Y:S03]  /*4c40*/  UISETP.NE.AND UP6, UPT, UR14, 0x3, UPT ;  /* 0x000000030e00788c */ /* 0x000fe6000bfc5270 */
[----:B-1----:R-:W1:Y:S01]  /*4c50*/  @!P1 LDC R0, c[0x0][0xb20] ;  /* 0x0002c800ff009b82 */ /* 0x002e620000000800 */
[----:B------:R-:W-:Y:S01]  /*4c60*/  UMOV UR19, 0x10000000 ;  /* 0x1000000000137882 */ /* 0x000fe20000000000 */
[----:B------:R-:W-:Y:S01]  /*4c70*/  IMAD.U32 R21, RZ, RZ, UR8 ;  /* 0x00000008ff157e24 */ /* 0x000fe2000f8e00ff */
[----:B------:R-:W-:Y:S05]  /*4c80*/  @!UP3 ULEA UR8, UR13, UR6, 0xc ;  /* 0x000000060d08b291 */ /* 0x000fea000f8e60ff */
[----:B------:R-:W5:Y:S01]  /*4c90*/  @!P1 LDC R3, c[0x0][0xb0c] ;  /* 0x0002c300ff039b82 */ /* 0x000f620000000800 */
[----:B------:R-:W-:Y:S01]  /*4ca0*/  IMAD.U32 R20, RZ, RZ, UR9 ;  /* 0x00000009ff147e24 */ /* 0x000fe2000f8e00ff */
[----:B------:R-:W-:Y:S01]  /*4cb0*/  UMOV UR28, UR36 ;  /* 0x00000024001c7c82 */ /* 0x000fe20008000000 */
[----:B------:R-:W-:Y:S01]  /*4cc0*/  @!P4 R2UR UR21, R21 ;  /* 0x000000001515c2ca */ /* 0x000fe200000e0000 */
[----:B------:R-:W-:Y:S02]  /*4cd0*/  @!UP3 UIADD3 UR24, UPT, UPT, UR8, 0x200, URZ ;  /* 0x000002000818b890 */ /* 0x000fe4000fffe0ff */
[----:B------:R-:W-:Y:S01]  /*4ce0*/  @!P4 R2UR UR20, R20 ;  /* 0x000000001414c2ca */ /* 0x000fe200000e0000 */
[----:B------:R-:W-:Y:S01]  /*4cf0*/  @!UP3 UIADD3 UR10, UPT, UPT, UR26, 0x20, URZ ;  /* 0x000000201a0ab890 */ /* 0x000fe2000fffe0ff */
[----:B------:R-:W-:Y:S01]  /*4d00*/  @!P4 IMAD.MOV.U32 R20, RZ, RZ, 0x1000 ;  /* 0x00001000ff14c424 */ /* 0x000fe200078e00ff */
[----:B------:R-:W-:Y:S02]  /*4d10*/  @!UP3 UIADD3 UR8, UPT, UPT, UR8, 0xa00, URZ ;  /* 0x00000a000808b890 */ /* 0x000fe4000fffe0ff */
[----:B------:R-:W-:Y:S01]  /*4d20*/  USEL UR9, URZ, 0x1, UP6 ;  /* 0x00000001ff097887 */ /* 0x000fe2000b000000 */
[----:B------:R-:W-:Y:S01]  /*4d30*/  VOTEU.ALL UP1, P4 ;  /* 0x0000000000ff7886 */ /* 0x000fe20002020000 */
[----:B------:R-:W-:Y:S01]  /*4d40*/  UMOV UR11, UR27 ;  /* 0x0000001b000b7c82 */ /* 0x000fe20008000000 */
[----:B------:R-:W-:Y:S01]  /*4d50*/  UMOV UR12, UR36 ;  /* 0x00000024000c7c82 */ /* 0x000fe20008000000 */
[----:B------:R-:W-:Y:S02]  /*4d60*/  UPRMT UR16, UR37, 0x654, UR25 ;  /* 0x0000065425107896 */ /* 0x000fe40008000019 */
[----:B------:R-:W-:Y:S01]  /*4d70*/  LOP3.LUT R34, R34, UR9, RZ, 0x3c, !PT ;  /* 0x0000000922227c12 */ /* 0x000fe2000f8e3cff */
[----:B------:R-:W-:Y:S01]  /*4d80*/  UMOV UR9, UR25 ;  /* 0x0000001900097c82 */ /* 0x000fe20008000000 */
[----:B------:R1:W-:Y:S01]  /*4d90*/  @!UP2 UTMALDG.3D [UR24], [UR20], desc[UR18] ;  /* 0x000012181400a5b4 */ /* 0x0003e20008011000 */
[----:B------:R-:W-:Y:S01]  /*4da0*/  USEL UR14, UR14, URZ, UP6 ;  /* 0x000000ff0e0e7287 */ /* 0x000fe2000b000000 */
[----:B------:R-:W-:Y:S03]  /*4db0*/  SHF.L.U32 R12, R34, 0x1f, RZ ;  /* 0x0000001f220c7819 */ /* 0x000fe600000006ff */
[----:B------:R-:W-:Y:S01]  /*4dc0*/  ULEA UR13, UR14, UR6, 0x3 ;  /* 0x000000060e0d7291 */ /* 0x000fe2000f8e18ff */
[----:B--2---:R-:W-:Y:S01]  /*4dd0*/  @!P1 IMAD.HI.U32 R14, R13, R14, RZ ;  /* 0x0000000e0d0e9227 */ /* 0x004fe200078e00ff */
[----:B----4-:R-:W-:Y:S01]  /*4de0*/  @!P1 ISETP.NE.AND P0, PT, R10, 0x1, PT ;  /* 0x000000010a00980c */ /* 0x010fe20003f05270 */
[----:B------:R2:W-:Y:S01]  /*4df0*/  @!UP1 UTMALDG.3D [UR8], [UR20], desc[UR18] ;  /* 0x00001208140095b4 */ /* 0x0005e20008011000 */
[----:B------:R2:W-:Y:S01]  /*4e00*/  @!P4 SYNCS.ARRIVE.TRANS64.RED.A0TR RZ, [UR15+0x30], R20 ;  /* 0x00003014ffffc9a7 */ /* 0x0005e2000830040f */
[C---:B------:R-:W-:Y:S01]  /*4e10*/  @!P1 IMAD.HI.U32 R11, R8.reuse, R11, RZ ;  /* 0x0000000b080b9227 */ /* 0x040fe200078e00ff */
[----:B------:R-:W-:Y:S02]  /*4e20*/  @!P1 SHF.R.U32.HI R14, RZ, R15, R14 ;  /* 0x0000000fff0e9219 */ /* 0x000fe4000001160e */
[----:B-----5:R-:W-:Y:S02]  /*4e30*/  @!P1 ISETP.NE.AND P2, PT, R3, 0x1, PT ;  /* 0x000000010300980c */ /* 0x020fe40003f45270 */
[----:B-1----:R-:W-:Y:S02]  /*4e40*/  @!P1 SHF.R.U32.HI R9, RZ, R0, R11 ;  /* 0x00000000ff099219 */ /* 0x002fe4000001160b */
[----:B------:R-:W-:Y:S02]  /*4e50*/  @!P1 SEL R14, R13, R14, !P2 ;  /* 0x0000000e0d0e9207 */ /* 0x000fe40005000000 */
[----:B------:R-:W-:Y:S05]  /*4e60*/  @!P1 SEL R9, R8, R9, !P0 ;  /* 0x0000000908099207 */ /* 0x000fea0004000000 */
[----:B------:R-:W-:Y:S01]  /*4e70*/  @!P1 IMAD.IADD R0, R9, 0x1, -R14 ;  /* 0x0000000109009824 */ /* 0x000fe200078e0a0e */
[----:B------:R-:W-:Y:S01]  /*4e80*/  SYNCS.ARRIVE.TRANS64.RED.A1T0 RZ, [UR16], RZ ;  /* 0x000000ffffff79a7 */ /* 0x000fe20008100410 */
[----:B------:R-:W-:Y:S02]  /*4e90*/  @!P1 IMAD.IADD R9, R14, 0x1, -R9 ;  /* 0x000000010e099824 */ /* 0x000fe400078e0a09 */
[----:B------:R-:W-:Y:S02]  /*4ea0*/  @!P1 IMAD R13, R0, R3, R13 ;  /* 0x00000003000d9224 */ /* 0x000fe400078e020d */
[----:B------:R-:W-:Y:S01]  /*4eb0*/  @!P1 IMAD R8, R9, R10, R8 ;  /* 0x0000000a09089224 */ /* 0x000fe200078e0208 */
[----:B------:R-:W1:Y:S02]  /*4ec0*/  SYNCS.PHASECHK.TRANS64.TRYWAIT P5, [UR13+0x48], R12 ;  /* 0x0000480cff0075a7 */ /* 0x000e6400080a110d */
[----:B-12---:R-:W-:Y:S05]  /*4ed0*/  @!P5 BRA `(.L_x_92) ;  /* 0x000000300080d947 */ /* 0x006fea0003800000 */
.L_x_165:
[----:B------:R-:W-:Y:S01]  /*4ee0*/  UIADD3 UR17, UPT, UPT, UR13, 0x30, URZ ;  /* 0x000000300d117890 */ /* 0x000fe2000fffe0ff */
[----:B-1----:R-:W-:Y:S01]  /*4ef0*/  @!P4 IADD3 R3, P0, PT, R32, 0x580, RZ ;  /* 0x000005802003c810 */ /* 0x002fe20007f1e0ff */
[----:B------:R-:W-:Y:S01]  /*4f00*/  VOTEU.ALL UP2, P4 ;  /* 0x0000000000ff7886 */ /* 0x000fe20002040000 */
[----:B------:R-:W-:Y:S01]  /*4f10*/  UMOV UR22, 0x0 ;  /* 0x0000000000167882 */ /* 0x000fe20000000000 */
[----:B------:R-:W-:Y:S01]  /*4f20*/  UPRMT UR15, UR37, 0x654, UR17 ;  /* 0x00000654250f7896 */ /* 0x000fe20008000011 */
[----:B------:R-:W-:Y:S01]  /*4f30*/  @!P4 R2UR UR9, R3 ;  /* 0x000000000309c2ca */ /* 0x000fe200000e0000 */
[----:B------:R-:W-:Y:S01]  /*4f40*/  @!P4 IMAD.X R0, RZ, RZ, R33, P0 ;  /* 0x000000ffff00c224 */ /* 0x000fe200000e0621 */
[----:B------:R-:W-:Y:S01]  /*4f50*/  UMOV UR23, 0x10000000 ;  /* 0x1000000000177882 */ /* 0x000fe20000000000 */
[----:B------:R-:W-:Y:S01]  /*4f60*/  UMOV UR19, UR27 ;  /* 0x0000001b00137c82 */ /* 0x000fe20008000000 */
[----:B------:R-:W-:Y:S01]  /*4f70*/  UMOV UR20, UR36 ;  /* 0x0000002400147c82 */ /* 0x000fe20008000000 */
[----:B------:R-:W-:Y:S01]  /*4f80*/  UMOV UR11, UR27 ;  /* 0x0000001b000b7c82 */ /* 0x000fe20008000000 */
[----:B------:R-:W-:Y:S01]  /*4f90*/  @!P4 R2UR UR8, R0 ;  /* 0x000000000008c2ca */ /* 0x000fe200000e0000 */
[----:B------:R-:W-:Y:S01]  /*4fa0*/  UMOV UR12, UR36 ;  /* 0x00000024000c7c82 */ /* 0x000fe20008000000 */
[----:B------:R-:W-:Y:S01]  /*4fb0*/  VOTEU.ALL UP1, P4 ;  /* 0x0000000000ff7886 */ /* 0x000fe20002020000 */
[----:B------:R-:W-:Y:S01]  /*4fc0*/  @P3 R2UR UR36, R24 ;  /* 0x00000000182432ca */ /* 0x000fe200000e0000 */
[----:B------:R-:W-:Y:S01]  /*4fd0*/  IMAD.IADD R20, R8, 0x1, R58 ;  /* 0x0000000108147824 */ /* 0x000fe200078e023a */
[----:B------:R-:W-:Y:S01]  /*4fe0*/  ISETP.NE.AND P0, PT, R27, 0x2, PT ;  /* 0x000000021b00780c */ /* 0x000fe20003f05270 */
[----:B------:R-:W-:Y:S01]  /*4ff0*/  IMAD.IADD R21, R13, 0x1, R60 ;  /* 0x000000010d157824 */ /* 0x000fe200078e023c */
[----:B------:R-:W-:Y:S01]  /*5000*/  @!UP1 UIADD3 UR18, UPT, UPT, UR26, 0x10, URZ ;  /* 0x000000101a129890 */ /* 0x000fe2000fffe0ff */
[----:B------:R-:W-:Y:S01]  /*5010*/  IMAD.U32 R10, RZ, RZ, UR9 ;  /* 0x00000009ff0a7e24 */ /* 0x000fe2000f8e00ff */
[----:B------:R-:W-:Y:S01]  /*5020*/  @!UP1 UIADD3 UR10, UPT, UPT, UR26, 0x30, URZ ;  /* 0x000000301a0a9890 */ /* 0x000fe2000fffe0ff */
[----:B------:R-:W-:Y:S01]  /*5030*/  SEL R0, RZ, 0x1, P0 ;  /* 0x00000001ff007807 */ /* 0x000fe20000000000 */
[----:B------:R-:W-:Y:S01]  /*5040*/  UMOV UR9, UR17 ;  /* 0x0000001100097c82 */ /* 0x000fe20008000000 */
[----:B------:R-:W-:Y:S01]  /*5050*/  SEL R27, R27, RZ, P0 ;  /* 0x000000ff1b1b7207 */ /* 0x000fe20000000000 */
[----:B------:R-:W-:Y:S01]  /*5060*/  IMAD.U32 R11, RZ, RZ, UR8 ;  /* 0x00000008ff0b7e24 */ /* 0x000fe2000f8e00ff */
[----:B------:R-:W-:Y:S01]  /*5070*/  @!P4 R2UR UR24, R10 ;  /* 0x000000000a18c2ca */ /* 0x000fe200000e0000 */
[----:B------:R-:W-:Y:S01]  /*5080*/  @!UP1 ULEA UR8, UR14, UR6, 0xc ;  /* 0x000000060e089291 */ /* 0x000fe2000f8e60ff */
[----:B------:R-:W-:Y:S02]  /*5090*/  LOP3.LUT R25, R25, R0, RZ, 0x3c, !PT ;  /* 0x0000000019197212 */ /* 0x000fe400078e3cff */
[----:B------:R-:W-:Y:S01]  /*50a0*/  @!P4 R2UR UR25, R11 ;  /* 0x000000000b19c2ca */ /* 0x000fe200000e0000 */
[----:B------:R-:W-:Y:S02]  /*50b0*/  @!UP1 UIADD3 UR16, UPT, UPT, UR8, 0x200, URZ ;  /* 0x0000020008109890 */ /* 0x000fe4000fffe0ff */
[----:B------:R-:W-:Y:S01]  /*50c0*/  @!UP1 UIADD3 UR8, UPT, UPT, UR8, 0xa00, URZ ;  /* 0x00000a0008089890 */ /* 0x000fe2000fffe0ff */
[----:B------:R-:W-:Y:S09]  /*50d0*/  VOTEU.ALL UP1, P4 ;  /* 0x0000000000ff7886 */ /* 0x000ff20002020000 */
[----:B------:R2:W-:Y:S01]  /*50e0*/  @!UP2 UTMALDG.3D [UR16], [UR24], desc[UR22] ;  /* 0x000016101800a5b4 */ /* 0x0005e20008011000 */
[----:B------:R2:W-:Y:S01]  /*50f0*/  @!UP1 UTMALDG.3D [UR8], [UR24], desc[UR22] ;  /* 0x00001608180095b4 */ /* 0x0005e20008011000 */
[----:B------:R2:W-:Y:S01]  /*5100*/  @!P4 SYNCS.ARRIVE.TRANS64.RED.A0TR RZ, [UR13+0x30], R23 ;  /* 0x00003017ffffc9a7 */ /* 0x0005e2000830040d */
[----:B------:R-:W-:Y:S04]  /*5110*/  UIADD3 UR13, UPT, UPT, UR14, 0x1, URZ ;  /* 0x000000010e0d7890 */ /* 0x000fe8000fffe0ff */
[----:B------:R-:W-:Y:S04]  /*5120*/  UISETP.NE.AND UP1, UPT, UR13, 0x3, UPT ;  /* 0x000000030d00788c */ /* 0x000fe8000bf25270 */
[----:B------:R-:W-:Y:S02]  /*5130*/  USEL UR14, URZ, 0x1, UP1 ;  /* 0x00000001ff0e7887 */ /* 0x000fe40008800000 */
[----:B------:R-:W-:Y:S02]  /*5140*/  USEL UR13, UR13, URZ, UP1 ;  /* 0x000000ff0d0d7287 */ /* 0x000fe40008800000 */
[----:B------:R-:W-:Y:S02]  /*5150*/  UPLOP3.LUT UP1, UPT, UPT, UPT, UPT, 0x80, 0x8 ;  /* 0x000000000008789c */ /* 0x000fe40003f2f070 */
[----:B------:R-:W-:Y:S01]  /*5160*/  LOP3.LUT R34, R34, UR14, RZ, 0x3c, !PT ;  /* 0x0000000e22227c12 */ /* 0x000fe2000f8e3cff */
[----:B------:R-:W-:Y:S01]  /*5170*/  SYNCS.ARRIVE.TRANS64.RED.A1T0 RZ, [UR15], RZ ;  /* 0x000000ffffff79a7 */ /* 0x000fe2000810040f */
[----:B------:R-:W-:Y:S07]  /*5180*/  @P3 BRA `(.L_x_93) ;  /* 0xfffffff000e43947 */ /* 0x000fee000383ffff */
[----:B------:R-:W-:Y:S01]  /*5190*/  UIADD3 UR6, UPT, UPT, UR6, 0x48, URZ ;  /* 0x0000004806067890 */ /* 0x000fe2000fffe0ff */
[----:B------:R-:W-:-:S03]  /*51a0*/  SHF.L.U32 R3, R34, 0x1f, RZ ;  /* 0x0000001f22037819 */ /* 0x000fc600000006ff */
[----:B------:R-:W-:-:S09]  /*51b0*/  ULEA UR4, UR13, UR6, 0x3 ;  /* 0x000000060d047291 */ /* 0x000fd2000f8e18ff */
[----:B------:R-:W1:Y:S02]  /*51c0*/  SYNCS.PHASECHK.TRANS64.TRYWAIT P0, [UR4], R3 ;  /* 0x00000003ff0075a7 */ /* 0x000e640008001104 */
[----:B-1----:R-:W-:Y:S05]  /*51d0*/  @!P0 BRA `(.L_x_94) ;  /* 0x0000002c00d88947 */ /* 0x002fea0003800000 */
.L_x_167:
        /* <DEDUP_REMOVED lines=9> */
.L_x_169:
[----:B------:R-:W-:-:S04]  /*5270*/  UIADD3 UR5, UPT, UPT, UR5, 0x1, URZ ;  /* 0x0000000105057890 */ /* 0x000fc8000fffe0ff */
[----:B------:R-:W-:-:S04]  /*5280*/  UISETP.NE.AND UP0, UPT, UR5, 0x3, UPT ;  /* 0x000000030500788c */ /* 0x000fc8000bf05270 */
[----:B------:R-:W-:Y:S02]  /*5290*/  USEL UR4, URZ, 0x1, UP0 ;  /* 0x00000001ff047887 */ /* 0x000fe40008000000 */
[----:B------:R-:W-:-:S04]  /*52a0*/  USEL UR5, UR5, URZ, UP0 ;  /* 0x000000ff05057287 */ /* 0x000fc80008000000 */
[----:B------:R-:W-:Y:S01]  /*52b0*/  ULEA UR5, UR5, UR6, 0x3 ;  /* 0x0000000605057291 */ /* 0x000fe2000f8e18ff */
[----:B-1----:R-:W-:-:S04]  /*52c0*/  LOP3.LUT R3, R34, UR4, RZ, 0x3c, !PT ;  /* 0x0000000422037c12 */ /* 0x002fc8000f8e3cff */
[----:B------:R-:W-:Y:S01]  /*52d0*/  SHF.L.U32 R3, R3, 0x1f, RZ ;  /* 0x0000001f03037819 */ /* 0x000fe200000006ff */
[----:B------:R-:W-:-:S07]  /*52e0*/  IMAD.U32 R0, RZ, RZ, UR5 ;  /* 0x00000005ff007e24 */ /* 0x000fce000f8e00ff */
.L_x_96:
[----:B-1----:R1:W4:Y:S02]  /*52f0*/  SYNCS.PHASECHK.TRANS64.TRYWAIT P0, [R0+URZ], R3 ;  /* 0x00000003000075a7 */ /* 0x00232400080011ff */
[----:B----4-:R-:W-:Y:S05]  /*5300*/  @!P0 NANOSLEEP.SYNCS 0x989680 ;  /* 0x009896800000895d */ /* 0x010fea0003900000 */
[----:B------:R-:W4:Y:S02]  /*5310*/  @!P0 SYNCS.PHASECHK.TRANS64 P0, [R0+URZ], R3 ;  /* 0x00000003000085a7 */ /* 0x000f2400080010ff */
[----:B--2-4-:R-:W-:Y:S05]  /*5320*/  @P0 EXIT ;  /* 0x000000000000094d */ /* 0x014fea0003800000 */
[----:B------:R-:W-:Y:S05]  /*5330*/  BRA `(.L_x_96) ;  /* 0xfffffffc00ec7947 */ /* 0x000fea000383ffff */
.L_x_84:
[----:B------:R-:W-:-:S06]  /*5340*/  UISETP.GE.AND UP1, UPT, UR10, 0x4, UPT ;  /* 0x000000040a00788c */ /* 0x000fcc000bf26270 */
[----:B------:R-:W-:-:S13]  /*5350*/  PLOP3.LUT P0, PT, PT, PT, UP1, 0x80, 0x8 ;  /* 0x000000000008781c */ /* 0x000fda0003f0f018 */
[----:B------:R-:W-:Y:S05]  /*5360*/  @!P0 EXIT ;  /* 0x000000000000894d */ /* 0x000fea0003800000 */
[----:B------:R-:W-:Y:S01]  /*5370*/  BAR.SYNC.DEFER_BLOCKING 0x6, 0xa0 ;  /* 0x0182800000007b1d */ /* 0x000fe20000010000 */
[----:B------:R-:W-:Y:S01]  /*5380*/  IMAD.SHL.U32 R4, R70, 0x200000, RZ ;  /* 0x0020000046047824 */ /* 0x000fe200078e00ff */
[----:B------:R-:W-:Y:S01]  /*5390*/  CS2R R72, SRZ ;  /* 0x0000000000487805 */ /* 0x000fe2000001ff00 */
[C---:B------:R-:W-:Y:S02]  /*53a0*/  IMAD.SHL.U32 R69, R74.reuse, 0x10, RZ ;  /* 0x000000104a457824 */ /* 0x040fe400078e00ff */
[----:B------:R-:W-:Y:S01]  /*53b0*/  IMAD.U32 R33, R74, 0x10000, RZ ;  /* 0x000100004a217824 */ /* 0x000fe200078e00ff */
[----:B------:R-:W-:Y:S02]  /*53c0*/  UMOV UR48, 0x400 ;  /* 0x0000040000307882 */ /* 0x000fe40000000000 */
[----:B------:R-:W1:Y:S01]  /*53d0*/  LDC R63, c[0x0][0x370] ;  /* 0x0000dc00ff3f7b82 */ /* 0x000e620000000800 */
[----:B------:R-:W-:Y:S01]  /*53e0*/  ULEA UR48, UR37, UR48, 0x18 ;  /* 0x0000003025307291 */ /* 0x000fe2000f8ec0ff */
[----:B------:R-:W-:Y:S01]  /*53f0*/  LOP3.LUT R4, R4, 0x200000, RZ, 0xc0, !PT ;  /* 0x0020000004047812 */ /* 0x000fe200078ec0ff */
[----:B------:R-:W-:Y:S01]  /*5400*/  IMAD.SHL.U32 R68, R74, 0x2, RZ ;  /* 0x000000024a447824 */ /* 0x000fe200078e00ff */
[C---:B------:R-:W-:Y:S01]  /*5410*/  LOP3.LUT R5, R69.reuse, 0x40, RZ, 0xc0, !PT ;  /* 0x0000004045057812 */ /* 0x040fe200078ec0ff */
[----:B------:R-:W-:Y:S01]  /*5420*/  IMAD.SHL.U32 R3, R70, 0x200, RZ ;  /* 0x0000020046037824 */ /* 0x000fe200078e00ff */
[----:B------:R-:W-:Y:S01]  /*5430*/  LOP3.LUT R2, R69, 0x5b0, RZ, 0xc0, !PT ;  /* 0x000005b045027812 */ /* 0x000fe200078ec0ff */
[----:B------:R-:W-:Y:S01]  /*5440*/  IMAD.MOV.U32 R30, RZ, RZ, RZ ;  /* 0x000000ffff1e7224 */ /* 0x000fe200078e00ff */
[----:B------:R-:W2:Y:S01]  /*5450*/  LDC R28, c[0x0][0xb0c] ;  /* 0x0002c300ff1c7b82 */ /* 0x000ea20000000800 */
[----:B------:R-:W-:Y:S01]  /*5460*/  LOP3.LUT R33, R4, 0x400000, R33, 0xf8, !PT ;  /* 0x0040000004217812 */ /* 0x000fe200078ef821 */
[----:B------:R-:W-:Y:S01]  /*5470*/  IMAD.MOV.U32 R78, RZ, RZ, RZ ;  /* 0x000000ffff4e7224 */ /* 0x000fe200078e00ff */
[----:B------:R-:W-:Y:S01]  /*5480*/  LOP3.LUT R68, R5, 0x8, R68, 0xf8, !PT ;  /* 0x0000000805447812 */ /* 0x000fe200078ef844 */
[----:B------:R-:W3:Y:S01]  /*5490*/  LDCU.64 UR54, c[0x0][0x348] ;  /* 0x00006900ff3677ac */ /* 0x000ee20008000a00 */
[----:B------:R-:W-:-:S02]  /*54a0*/  LOP3.LUT R3, R2, 0x200, R3, 0xf8, !PT ;  /* 0x0000020002037812 */ /* 0x000fc400078ef803 */
[----:B------:R-:W-:Y:S01]  /*54b0*/  LOP3.LUT P0, RZ, R69, 0x40, RZ, 0xc0, !PT ;  /* 0x0000004045ff7812 */ /* 0x000fe2000780c0ff */
[----:B------:R-:W4:Y:S01]  /*54c0*/  LDC R61, c[0x0][0xb20] ;  /* 0x0002c800ff3d7b82 */ /* 0x000f220000000800 */
[----:B------:R-:W3:Y:S01]  /*54d0*/  LDS R0, [UR48+0x120] ;  /* 0x00012030ff007984 */ /* 0x000ee20008000800 */
[----:B------:R-:W-:Y:S01]  /*54e0*/  LOP3.LUT R68, R3, R68, RZ, 0xfc, !PT ;  /* 0x0000004403447212 */ /* 0x000fe200078efcff */
[----:B------:R-:W1:Y:S01]  /*54f0*/  LDCU.64 UR38, c[0x0][0x888] ;  /* 0x00011100ff2677ac */ /* 0x000e620008000a00 */
[----:B------:R-:W-:Y:S01]  /*5500*/  LOP3.LUT R74, R74, 0x60, RZ, 0xc0, !PT ;  /* 0x000000604a4a7812 */ /* 0x000fe200078ec0ff */
[----:B------:R-:W1:Y:S03]  /*5510*/  LDCU.64 UR44, c[0x0][0x890] ;  /* 0x00011200ff2c77ac */ /* 0x000e660008000a00 */
[----:B------:R-:W1:Y:S01]  /*5520*/  LDC R27, c[0x0][0xb30] ;  /* 0x0002cc00ff1b7b82 */ /* 0x000e620000000800 */
[----:B------:R-:W-:Y:S01]  /*5530*/  UMOV UR51, 0x1 ;  /* 0x0000000100337882 */ /* 0x000fe20000000000 */
[----:B------:R-:W-:Y:S01]  /*5540*/  UIADD3 UR52, UPT, UPT, UR48, 0x200, URZ ;  /* 0x0000020030347890 */ /* 0x000fe2000fffe0ff */
[----:B------:R-:W-:Y:S01]  /*5550*/  UMOV UR56, URZ ;  /* 0x000000ff00387c82 */ /* 0x000fe20008000000 */
[----:B------:R-:W-:-:S04]  /*5560*/  UMOV UR50, URZ ;  /* 0x000000ff00327c82 */ /* 0x000fc80008000000 */
[----:B------:R-:W1:Y:S01]  /*5570*/  LDC.64 R56, c[0x0][0xb10] ;  /* 0x0002c400ff387b82 */ /* 0x000e620000000a00 */
[----:B------:R-:W-:-:S07]  /*5580*/  UMOV UR49, URZ ;  /* 0x000000ff00317c82 */ /* 0x000fce0008000000 */
[----:B------:R-:W1:Y:S08]  /*5590*/  LDC.64 R24, c[0x0][0xb18] ;  /* 0x0002c600ff187b82 */ /* 0x000e700000000a00 */
[----:B------:R-:W1:Y:S08]  /*55a0*/  LDC.64 R22, c[0x0][0xb28] ;  /* 0x0002ca00ff167b82 */ /* 0x000e700000000a00 */
[----:B------:R-:W1:Y:S01]  /*55b0*/  LDC.64 R54, c[0x0][0x8b0] ;  /* 0x00022c00ff367b82 */ /* 0x000e620000000a00 */
[----:B---3--:R-:W-:Y:S01]  /*55c0*/  IMAD.IADD R33, R0, 0x1, R33 ;  /* 0x0000000100217824 */ /* 0x008fe200078e0221 */
[----:B------:R-:W-:-:S06]  /*55d0*/  P2R R0, PR, RZ, 0x1 ;  /* 0x00000001ff007803 */ /* 0x000fcc0000000000 */
[----:B------:R-:W3:Y:S08]  /*55e0*/  LDC.64 R52, c[0x0][0x8a8] ;  /* 0x00022a00ff347b82 */ /* 0x000ef00000000a00 */
[----:B--2-4-:R-:W1:Y:S02]  /*55f0*/  LDC R62, c[0x0][0x374] ;  /* 0x0000dd00ff3e7b82 */ /* 0x014e640000000800 */
.L_x_127:
[----:B------:R-:W-:Y:S02]  /*5600*/  LEA R0, R78, UR48, 0x3 ;  /* 0x000000304e007c11 */ /* 0x000fe4000f8e18ff */
[----:B------:R-:W-:Y:S02]  /*5610*/  SHF.L.U32 R3, R72, 0x1f, RZ ;  /* 0x0000001f48037819 */ /* 0x000fe400000006ff */
[----:B------:R-:W-:Y:S02]  /*5620*/  LEA R16, R78, UR48, 0x4 ;  /* 0x000000304e107c11 */ /* 0x000fe4000f8e20ff */
[----:B------:R-:W2:Y:S02]  /*5630*/  SYNCS.PHASECHK.TRANS64.TRYWAIT P0, [R0+URZ+0x70], R3 ;  /* 0x00007003000075a7 */ /* 0x000ea400080011ff */
[----:B-12---:R-:W-:Y:S05]  /*5640*/  @!P0 BRA `(.L_x_97) ;  /* 0x0000002800ec8947 */ /* 0x006fea0003800000 */
.L_x_170:
[----:B------:R-:W4:Y:S01]  /*5650*/  LDC.64 R12, c[0x0][0xb10] ;  /* 0x0002c400ff0c7b82 */ /* 0x000f220000000a00 */
[----:B------:R-:W3:Y:S01]  /*5660*/  LDS.128 R16, [R16+0x100] ;  /* 0x0001000010107984 */ /* 0x000ee20000000c00 */
[----:B-1----:R-:W-:Y:S01]  /*5670*/  ISETP.NE.AND P1, PT, R27, 0x1, PT ;  /* 0x000000011b00780c */ /* 0x002fe20003f25270 */
[----:B--2---:R-:W-:Y:S01]  /*5680*/  VIADD R0, R0, 0x80 ;  /* 0x0000008000007836 */ /* 0x004fe20000000000 */
[----:B------:R-:W-:Y:S04]  /*5690*/  ISETP.GE.AND P0, PT, R26, 0x1, PT ;  /* 0x000000011a00780c */ /* 0x000fe80003f06270 */
[----:B------:R-:W1:Y:S01]  /*56a0*/  LDC.64 R10, c[0x0][0xb18] ;  /* 0x0002c600ff0a7b82 */ /* 0x000e620000000a00 */
[----:B------:R-:W-:Y:S01]  /*56b0*/  PRMT R0, RZ, 0x654, R0 ;  /* 0x00000654ff007816 */ /* 0x000fe20000000000 */
[----:B------:R-:W-:Y:S01]  /*56c0*/  @!PT LDS RZ, [RZ] ;  /* 0x00000000fffff984 */ /* 0x000fe20000000800 */
[----:B------:R-:W-:Y:S01]  /*56d0*/  @!PT LDS RZ, [RZ] ;  /* 0x00000000fffff984 */ /* 0x000fe20000000800 */
[----:B------:R-:W-:Y:S01]  /*56e0*/  @!PT LDS RZ, [RZ] ;  /* 0x00000000fffff984 */ /* 0x000fe20000000800 */
[----:B------:R-:W-:Y:S01]  /*56f0*/  @!PT LDS RZ, [RZ] ;  /* 0x00000000fffff984 */ /* 0x000fe20000000800 */
[----:B------:R2:W-:Y:S06]  /*5700*/  MEMBAR.ALL.CTA ;  /* 0x0000000000007992 */ /* 0x0005ec0000008000 */
[----:B--2---:R-:W2:Y:S01]  /*5710*/  FENCE.VIEW.ASYNC.S ;  /* 0x00000000000073c6 */ /* 0x004ea20000000000 */
[----:B------:R-:W1:Y:S08]  /*5720*/  @!P1 LDC R14, c[0x0][0xb20] ;  /* 0x0002c800ff0e9b82 */ /* 0x000e700000000800 */
[----:B------:R-:W1:Y:S01]  /*5730*/  @!P1 LDC R9, c[0x0][0xb0c] ;  /* 0x0002c300ff099b82 */ /* 0x000e620000000800 */
[----:B--2---:R2:W-:Y:S01]  /*5740*/  SYNCS.ARRIVE.TRANS64.RED.A1T0 RZ, [R0+URZ], RZ ;  /* 0x000000ff00ff79a7 */ /* 0x0045e200081004ff */
[----:B---3--:R-:W-:Y:S04]  /*5750*/  LOP3.LUT P4, RZ, R18, 0x1, RZ, 0xc0, !PT ;  /* 0x0000000112ff7812 */ /* 0x008fe8000788c0ff */
[----:B------:R-:W-:Y:S09]  /*5760*/  P2R R75, PR, RZ, 0x10 ;  /* 0x00000010ff4b7803 */ /* 0x000ff20000000000 */
[----:B------:R-:W-:Y:S02]  /*5770*/  @P4 MOV R31, R16 ;  /* 0x00000010001f4202 */ /* 0x000fe40000000f00 */
[----:B------:R-:W-:Y:S01]  /*5780*/  @P4 LOP3.LUT R29, R17, 0xffff, RZ, 0xc0, !PT ;  /* 0x0000ffff111d4812 */ /* 0x000fe200078ec0ff */
[----:B--2-4-:R-:W-:Y:S06]  /*5790*/  @!P0 BRA `(.L_x_98) ;  /* 0x0000000000a48947 */ /* 0x014fec0003800000 */
[----:B------:R-:W-:Y:S01]  /*57a0*/  IMAD.HI.U32 R36, R62, R25, RZ ;  /* 0x000000193e247227 */ /* 0x000fe200078e00ff */
[----:B------:R-:W-:Y:S02]  /*57b0*/  ISETP.NE.AND P0, PT, R24, 0x1, PT ;  /* 0x000000011800780c */ /* 0x000fe40003f05270 */
[----:B------:R-:W-:Y:S01]  /*57c0*/  ISETP.NE.AND P2, PT, R26, 0x1, PT ;  /* 0x000000011a00780c */ /* 0x000fe20003f45270 */
[-C--:B------:R-:W-:Y:S01]  /*57d0*/  IMAD.HI.U32 R34, R63, R56.reuse, RZ ;  /* 0x000000383f227227 */ /* 0x080fe200078e00ff */
[----:B------:R-:W-:Y:S02]  /*57e0*/  SHF.R.U32.HI R37, RZ, R61, R36 ;  /* 0x0000003dff257219 */ /* 0x000fe40000011624 */
[----:B------:R-:W-:Y:S01]  /*57f0*/  ISETP.NE.AND P3, PT, R28, 0x1, PT ;  /* 0x000000011c00780c */ /* 0x000fe20003f65270 */
[----:B------:R-:W-:Y:S01]  /*5800*/  IMAD.HI.U32 R40, R29, R25, RZ ;  /* 0x000000191d287227 */ /* 0x000fe200078e00ff */
[----:B------:R-:W-:Y:S02]  /*5810*/  SHF.R.U32.HI R34, RZ, R57, R34 ;  /* 0x00000039ff227219 */ /* 0x000fe40000011622 */
[----:B------:R-:W-:Y:S01]  /*5820*/  SEL R3, R62, R37, !P0 ;  /* 0x000000253e037207 */ /* 0x000fe20004000000 */
[----:B------:R-:W-:Y:S01]  /*5830*/  IMAD.HI.U32 R38, R31, R56, RZ ;  /* 0x000000381f267227 */ /* 0x000fe200078e00ff */
[----:B------:R-:W-:Y:S03]  /*5840*/  SEL R7, R63, R34, !P3 ;  /* 0x000000223f077207 */ /* 0x000fe60005800000 */
[-C--:B------:R-:W-:Y:S01]  /*5850*/  IMAD.HI.U32 R34, R3, R22.reuse, RZ ;  /* 0x0000001603227227 */ /* 0x080fe200078e00ff */
[----:B------:R-:W-:Y:S03]  /*5860*/  SHF.R.U32.HI R38, RZ, R57, R38 ;  /* 0x00000039ff267219 */ /* 0x000fe60000011626 */
[----:B------:R-:W-:Y:S01]  /*5870*/  IMAD.HI.U32 R36, R7, R22, RZ ;  /* 0x0000001607247227 */ /* 0x000fe200078e00ff */
[----:B------:R-:W-:Y:S02]  /*5880*/  @P2 SHF.R.U32.HI R3, RZ, R23, R34 ;  /* 0x00000017ff032219 */ /* 0x000fe40000011622 */
[----:B------:R-:W-:Y:S02]  /*5890*/  SHF.R.U32.HI R34, RZ, R61, R40 ;  /* 0x0000003dff227219 */ /* 0x000fe40000011628 */
[----:B------:R-:W-:Y:S01]  /*58a0*/  @P2 SHF.R.U32.HI R7, RZ, R23, R36 ;  /* 0x00000017ff072219 */ /* 0x000fe20000011624 */
[C---:B------:R-:W-:Y:S01]  /*58b0*/  IMAD R2, R26.reuse, R3, RZ ;  /* 0x000000031a027224 */ /* 0x040fe200078e02ff */
[----:B------:R-:W-:Y:S02]  /*58c0*/  SEL R5, R29, R34, !P0 ;  /* 0x000000221d057207 */ /* 0x000fe40004000000 */
[----:B------:R-:W-:Y:S01]  /*58d0*/  SEL R3, R31, R38, !P3 ;  /* 0x000000261f037207 */ /* 0x000fe20005800000 */
[----:B------:R-:W-:Y:S01]  /*58e0*/  IMAD R4, R26, R7, RZ ;  /* 0x000000071a047224 */ /* 0x000fe200078e02ff */
[C---:B------:R-:W-:Y:S01]  /*58f0*/  ISETP.GE.AND P0, PT, R5.reuse, R2, PT ;  /* 0x000000020500720c */ /* 0x040fe20003f06270 */
[----:B------:R-:W-:Y:S03]  /*5900*/  IMAD.HI.U32 R6, R5, R22, RZ ;  /* 0x0000001605067227 */ /* 0x000fe600078e00ff */
[----:B------:R-:W-:Y:S01]  /*5910*/  ISETP.GE.OR P0, PT, R3, R4, P0 ;  /* 0x000000040300720c */ /* 0x000fe20000706670 */
[----:B------:R-:W-:Y:S01]  /*5920*/  IMAD.MOV R4, RZ, RZ, -R3 ;  /* 0x000000ffff047224 */ /* 0x000fe200078e0a03 */
[-C--:B------:R-:W-:Y:S03]  /*5930*/  SHF.R.U32.HI R6, RZ, R23.reuse, R6 ;  /* 0x00000017ff067219 */ /* 0x080fe60000011606 */
[----:B------:R-:W-:Y:S01]  /*5940*/  IMAD R31, R28, R4, R31 ;  /* 0x000000041c1f7224 */ /* 0x000fe200078e021f */
[----:B------:R-:W-:Y:S05]  /*5950*/  SEL R15, R5, R6, !P2 ;  /* 0x00000006050f7207 */ /* 0x000fea0005000000 */
[----:B------:R-:W-:Y:S02]  /*5960*/  IMAD.MOV R6, RZ, RZ, -R15 ;  /* 0x000000ffff067224 */ /* 0x000fe400078e0a0f */
[C---:B------:R-:W-:Y:S04]  /*5970*/  @!P0 IMAD.HI.U32 R2, R3.reuse, R22, RZ ;  /* 0x0000001603028227 */ /* 0x040fe800078e00ff */
[----:B------:R-:W-:Y:S01]  /*5980*/  IMAD R6, R26, R6, R5 ;  /* 0x000000061a067224 */ /* 0x000fe200078e0205 */
[----:B------:R-:W-:Y:S04]  /*5990*/  @!P0 SHF.R.U32.HI R2, RZ, R23, R2 ;  /* 0x00000017ff028219 */ /* 0x000fe80000011602 */
[----:B------:R-:W-:Y:S02]  /*59a0*/  @!P0 SEL R0, R3, R2, !P2 ;  /* 0x0000000203008207 */ /* 0x000fe40005000000 */
[----:B------:R-:W-:Y:S02]  /*59b0*/  IADD3 R2, PT, PT, -R5, RZ, RZ ;  /* 0x000000ff05027210 */ /* 0x000fe40007ffe1ff */
[----:B------:R-:W-:Y:S01]  /*59c0*/  @!P0 IADD3 R8, PT, PT, R15, -R0, RZ ;  /* 0x800000000f088210 */ /* 0x000fe20007ffe0ff */
[----:B------:R-:W-:Y:S02]  /*59d0*/  @!P0 IMAD R0, R7, R6, R0 ;  /* 0x0000000607008224 */ /* 0x000fe400078e0200 */
[----:B------:R-:W-:Y:S02]  /*59e0*/  IMAD R29, R24, R2, R29 ;  /* 0x00000002181d7224 */ /* 0x000fe400078e021d */
[----:B------:R-:W-:Y:S02]  /*59f0*/  @!P0 IMAD R5, R8, R26, R3 ;  /* 0x0000001a08058224 */ /* 0x000fe400078e0203 */
[----:B------:R-:W-:Y:S04]  /*5a00*/  @!P0 IMAD.MOV.U32 R3, RZ, RZ, R0 ;  /* 0x000000ffff038224 */ /* 0x000fe800078e0000 */
[----:B------:R-:W-:Y:S02]  /*5a10*/  IMAD R31, R3, R28, R31 ;  /* 0x0000001c031f7224 */ /* 0x000fe400078e021f */
[----:B------:R-:W-:Y:S07]  /*5a20*/  IMAD R29, R5, R24, R29 ;  /* 0x00000018051d7224 */ /* 0x000fee00078e021d */
.L_x_98:
[----:B-1----:R-:W-:Y:S01]  /*5a30*/  @!P1 ISETP.NE.AND P0, PT, R10, 0x1, PT ;  /* 0x000000010a00980c */ /* 0x002fe20003f05270 */
[----:B------:R-:W-:Y:S01]  /*5a40*/  @!P1 IMAD.HI.U32 R0, R31, R12, RZ ;  /* 0x0000000c1f009227 */ /* 0x000fe200078e00ff */
[----:B------:R-:W-:Y:S01]  /*5a50*/  @!P1 ISETP.NE.AND P2, PT, R9, 0x1, PT ;  /* 0x000000010900980c */ /* 0x000fe20003f45270 */
[----:B------:R-:W-:Y:S01]  /*5a60*/  ULOP3.LUT UP0, URZ, UR52, 0x90, URZ, 0xc0, !UPT ;  /* 0x0000009034ff7892 */ /* 0x000fe2000f80c0ff */
[----:B------:R-:W-:Y:S01]  /*5a70*/  R2UR UR42, R21 ;  /* 0x00000000152a72ca */ /* 0x000fe200000e0000 */
[----:B------:R-:W-:Y:S01]  /*5a80*/  @!P1 IMAD.HI.U32 R3, R29, R11, RZ ;  /* 0x0000000b1d039227 */ /* 0x000fe200078e00ff */
[----:B------:R-:W-:Y:S02]  /*5a90*/  @!P1 SHF.R.U32.HI R0, RZ, R13, R0 ;  /* 0x0000000dff009219 */ /* 0x000fe40000011600 */
[----:B------:R-:W-:Y:S01]  /*5aa0*/  R2UR UR41, R20 ;  /* 0x00000000142972ca */ /* 0x000fe200000e0000 */
[----:B------:R-:W-:Y:S01]  /*5ab0*/  VIADD R78, R78, 0x1 ;  /* 0x000000014e4e7836 */ /* 0x000fe20000000000 */
[----:B------:R-:W-:Y:S02]  /*5ac0*/  @!P1 SHF.R.U32.HI R2, RZ, R14, R3 ;  /* 0x0000000eff029219 */ /* 0x000fe40000011603 */
[----:B------:R-:W-:Y:S02]  /*5ad0*/  @!P1 SEL R3, R31, R0, !P2 ;  /* 0x000000001f039207 */ /* 0x000fe40005000000 */
[----:B------:R-:W-:Y:S02]  /*5ae0*/  @!P1 SEL R2, R29, R2, !P0 ;  /* 0x000000021d029207 */ /* 0x000fe40004000000 */
[----:B------:R-:W-:Y:S01]  /*5af0*/  @P4 SHF.R.U32.HI R71, RZ, 0x10, R17 ;  /* 0x00000010ff474819 */ /* 0x000fe20000011611 */
[----:B------:R-:W-:Y:S02]  /*5b00*/  USHF.L.U32 UR42, UR42, 0x6, URZ ;  /* 0x000000062a2a7899 */ /* 0x000fe400080006ff */
[----:B------:R-:W-:Y:S02]  /*5b10*/  @!P1 IMAD.IADD R0, R2, 0x1, -R3 ;  /* 0x0000000102009824 */ /* 0x000fe400078e0a03 */
[----:B------:R-:W-:Y:S01]  /*5b20*/  @!P1 IMAD.IADD R2, R3, 0x1, -R2 ;  /* 0x0000000103029824 */ /* 0x000fe200078e0a02 */
[----:B------:R-:W-:Y:S01]  /*5b30*/  USHF.L.U32 UR41, UR41, 0x6, URZ ;  /* 0x0000000629297899 */ /* 0x000fe200080006ff */
[----:B------:R-:W-:Y:S02]  /*5b40*/  @!P1 IMAD R31, R0, R9, R31 ;  /* 0x00000009001f9224 */ /* 0x000fe400078e021f */
[----:B------:R-:W-:Y:S01]  /*5b50*/  @!P1 IMAD R29, R2, R10, R29 ;  /* 0x0000000a021d9224 */ /* 0x000fe200078e021d */
[----:B------:R-:W-:Y:S08]  /*5b60*/  BRA.U !UP0, `(.L_x_99) ;  /* 0x00000001087c7547 */ /* 0x000ff0000b800000 */
[----:B------:R-:W1:Y:S01]  /*5b70*/  LDCU.64 UR8, c[0x4][0x80] ;  /* 0x01001000ff0877ac */ /* 0x000e620008000a00 */
[----:B------:R-:W-:Y:S01]  /*5b80*/  MOV R2, 0x0 ;  /* 0x0000000000027802 */ /* 0x000fe20000000f00 */
[----:B------:R-:W-:Y:S02]  /*5b90*/  HFMA2 R12, -RZ, RZ, 0, 5.9604644775390625e-08 ;  /* 0x00000001ff0c7431 */ /* 0x000fe400000001ff */
[----:B------:R-:W-:Y:S01]  /*5ba0*/  IMAD.MOV.U32 R8, RZ, RZ, 0x70 ;  /* 0x00000070ff087424 */ /* 0x000fe200078e00ff */
[----:B------:R2:W3:Y:S01]  /*5bb0*/  LDC.64 R14, c[0x4][R2] ;  /* 0x01000000020e7b82 */ /* 0x0004e20000000a00 */
[----:B------:R-:W4:Y:S01]  /*5bc0*/  LDCU.64 UR6, c[0x4][0x88] ;  /* 0x01001100ff0677ac */ /* 0x000f220008000a00 */
[----:B------:R-:W-:Y:S01]  /*5bd0*/  IMAD.MOV.U32 R13, RZ, RZ, RZ ;  /* 0x000000ffff0d7224 */ /* 0x000fe200078e00ff */
[----:B------:R-:W2:Y:S01]  /*5be0*/  LDCU.64 UR4, c[0x4][0x8] ;  /* 0x01000100ff0477ac */ /* 0x000ea20008000a00 */
[----:B-1----:R-:W-:Y:S01]  /*5bf0*/  MOV R5, UR9 ;  /* 0x0000000900057c02 */ /* 0x002fe20008000f00 */
[----:B------:R-:W-:Y:S01]  /*5c00*/  IMAD.U32 R4, RZ, RZ, UR8 ;  /* 0x00000008ff047e24 */ /* 0x000fe2000f8e00ff */
[----:B----4-:R-:W-:Y:S01]  /*5c10*/  MOV R7, UR7 ;  /* 0x0000000700077c02 */ /* 0x010fe20008000f00 */
[----:B------:R-:W-:Y:S01]  /*5c20*/  IMAD.U32 R6, RZ, RZ, UR6 ;  /* 0x00000006ff067e24 */ /* 0x000fe2000f8e00ff */
[----:B--2---:R-:W-:Y:S01]  /*5c30*/  MOV R11, UR5 ;  /* 0x00000005000b7c02 */ /* 0x004fe20008000f00 */
[----:B------:R-:W-:Y:S02]  /*5c40*/  IMAD.U32 R10, RZ, RZ, UR4 ;  /* 0x00000004ff0a7e24 */ /* 0x000fe4000f8e00ff */
[----:B------:R-:W-:Y:S07]  /*5c50*/  LEPC R20, `(.L_x_100) ;  /* 0x000000001014794e */ /* 0x000fee0000000000 */
[----:B---3-5:R-:W-:Y:S05]  /*5c60*/  CALL.ABS.NOINC R14 ;  /* 0x000000000e007343 */ /* 0x028fea0003c00000 */
.L_x_100:
[----:B------:R-:W1:Y:S01]  /*5c70*/  LDCU.64 UR8, c[0x4][0x80] ;  /* 0x01001000ff0877ac */ /* 0x000e620008000a00 */
[----:B------:R-:W2:Y:S01]  /*5c80*/  LDC.64 R2, c[0x4][R2] ;  /* 0x0100000002027b82 */ /* 0x000ea20000000a00 */
[----:B------:R-:W-:Y:S02]  /*5c90*/  HFMA2 R12, -RZ, RZ, 0, 5.9604644775390625e-08 ;  /* 0x00000001ff0c7431 */ /* 0x000fe400000001ff */
[----:B------:R-:W-:Y:S02]  /*5ca0*/  IMAD.MOV.U32 R8, RZ, RZ, 0x70 ;  /* 0x00000070ff087424 */ /* 0x000fe400078e00ff */
[----:B------:R-:W-:Y:S01]  /*5cb0*/  IMAD.MOV.U32 R13, RZ, RZ, RZ ;  /* 0x000000ffff0d7224 */ /* 0x000fe200078e00ff */
[----:B------:R-:W3:Y:S01]  /*5cc0*/  LDCU.64 UR6, c[0x4][0x88] ;  /* 0x01001100ff0677ac */ /* 0x000ee20008000a00 */
[----:B------:R-:W4:Y:S01]  /*5cd0*/  LDCU.64 UR4, c[0x4][0x8] ;  /* 0x01000100ff0477ac */ /* 0x000f220008000a00 */
[----:B-1----:R-:W-:Y:S02]  /*5ce0*/  MOV R4, UR8 ;  /* 0x0000000800047c02 */ /* 0x002fe40008000f00 */
[----:B------:R-:W-:Y:S02]  /*5cf0*/  MOV R5, UR9 ;  /* 0x0000000900057c02 */ /* 0x000fe40008000f00 */
[----:B---3--:R-:W-:Y:S01]  /*5d00*/  MOV R7, UR7 ;  /* 0x0000000700077c02 */ /* 0x008fe20008000f00 */
[----:B------:R-:W-:Y:S01]  /*5d10*/  IMAD.U32 R6, RZ, RZ, UR6 ;  /* 0x00000006ff067e24 */ /* 0x000fe2000f8e00ff */
[----:B----4-:R-:W-:Y:S01]  /*5d20*/  MOV R11, UR5 ;  /* 0x00000005000b7c02 */ /* 0x010fe20008000f00 */
[----:B------:R-:W-:Y:S02]  /*5d30*/  IMAD.U32 R10, RZ, RZ, UR4 ;  /* 0x00000004ff0a7e24 */ /* 0x000fe4000f8e00ff */
[----:B------:R-:W-:Y:S07]  /*5d40*/  LEPC R20, `(.L_x_99) ;  /* 0x000000001014794e */ /* 0x000fee0000000000 */
[----:B--2---:R-:W-:Y:S05]  /*5d50*/  CALL.ABS.NOINC R2 ;  /* 0x0000000002007343 */ /* 0x004fea0003c00000 */
.L_x_99:
[----:B------:R-:W-:Y:S01]  /*5d60*/  ISETP.NE.U32.AND P4, PT, R54, RZ, PT ;  /* 0x000000ff3600720c */ /* 0x000fe20003f85070 */
[----:B------:R-:W-:Y:S01]  /*5d70*/  UISETP.NE.AND UP2, UPT, UR53, URZ, UPT ;  /* 0x000000ff3500728c */ /* 0x000fe2000bf45270 */
[----:B------:R-:W-:Y:S01]  /*5d80*/  ISETP.NE.U32.AND P2, PT, RZ, UR38, PT ;  /* 0x00000026ff007c0c */ /* 0x000fe2000bf45070 */
[----:B------:R-:W-:Y:S01]  /*5d90*/  UISETP.NE.U32.AND UP1, UPT, UR44, URZ, UPT ;  /* 0x000000ff2c00728c */ /* 0x000fe2000bf25070 */
[----:B------:R-:W-:Y:S01]  /*5da0*/  ISETP.NE.AND.EX P4, PT, R55, RZ, PT, P4 ;  /* 0x000000ff3700720c */ /* 0x000fe20003f85340 */
[----:B------:R-:W-:Y:S01]  /*5db0*/  UPLOP3.LUT UP0, UPT, UPT, UPT, UPT, 0x40, 0x4 ;  /* 0x000000000004789c */ /* 0x000fe20003f0e870 */
[----:B------:R-:W-:Y:S01]  /*5dc0*/  ISETP.NE.AND.EX P2, PT, RZ, UR39, PT, P2 ;  /* 0x00000027ff007c0c */ /* 0x000fe2000bf45320 */
[----:B------:R-:W-:Y:S01]  /*5dd0*/  UISETP.NE.AND.EX UP1, UPT, UR45, URZ, UPT, UP1 ;  /* 0x000000ff2d00728c */ /* 0x000fe2000bf25310 */
[----:B------:R-:W-:Y:S04]  /*5de0*/  PLOP3.LUT P1, PT, PT, PT, UP2, 0x80, 0x8 ;  /* 0x000000000008781c */ /* 0x000fe80003f2f028 */
[----:B------:R-:W-:Y:S06]  /*5df0*/  @UP2 UPLOP3.LUT UP0, UPT, UPT, UPT, UP1, 0x80, 0x8 ;  /* 0x000000000008289c */ /* 0x000fec0003f0f010 */
[----:B------:R-:W-:Y:S01]  /*5e00*/  PLOP3.LUT P0, PT, PT, PT, UP0, 0x80, 0x8 ;  /* 0x000000000008781c */ /* 0x000fe20003f0f008 */
[----:B------:R-:W-:Y:S01]  /*5e10*/  @!UPT UIADD3 URZ, UPT, UPT, URZ, URZ, URZ ;  /* 0x000000fffffff290 */ /* 0x000fe2000fffe0ff */
[----:B------:R-:W-:Y:S11]  /*5e20*/  BRA.U !UP1, `(.L_x_101) ;  /* 0x0000000109387547 */ /* 0x000ff6000b800000 */
[----:B------:R-:W-:Y:S01]  /*5e30*/  UISETP.NE.U32.AND UP0, UPT, UR38, URZ, UPT ;  /* 0x000000ff2600728c */ /* 0x000fe2000bf05070 */
[----:B------:R-:W-:Y:S02]  /*5e40*/  HFMA2 R0, -RZ, RZ, 0, 5.9604644775390625e-08 ;  /* 0x00000001ff007431 */ /* 0x000fe400000001ff */
[----:B------:R-:W-:Y:S01]  /*5e50*/  IMAD.MOV.U32 R59, RZ, RZ, 0x1 ;  /* 0x00000001ff3b7424 */ /* 0x000fe200078e00ff */
[----:B------:R-:W-:Y:S06]  /*5e60*/  UISETP.NE.AND.EX UP0, UPT, UR39, URZ, UPT, UP0 ;  /* 0x000000ff2700728c */ /* 0x000fec000bf05300 */
[----:B------:R-:W-:Y:S05]  /*5e70*/  PLOP3.LUT P3, PT, PT, PT, UP0, 0x80, 0x8 ;  /* 0x000000000008781c */ /* 0x000fea0003f6f008 */
[----:B------:R-:W1:Y:S01]  /*5e80*/  @UP0 LDCU.64 UR6, c[0x0][0x888] ;  /* 0x00011100ff0607ac */ /* 0x000e620008000a00 */
[----:B------:R-:W-:Y:S07]  /*5e90*/  @UP0 UIMAD UR4, UR36, UR44, URZ ;  /* 0x0000002c240402a4 */ /* 0x000fee000f8e02ff */
[----:B------:R-:W-:Y:S01]  /*5ea0*/  @!P3 PRMT R59, R0, 0x7610, R59 ;  /* 0x00007610003bb816 */ /* 0x000fe2000000003b */
[----:B-1----:R-:W-:Y:S03]  /*5eb0*/  @UP0 UIMAD.WIDE UR6, UR4, 0x4, UR6 ;  /* 0x00000004040608a5 */ /* 0x002fe6000f8e0206 */
[----:B------:R-:W1:Y:S03]  /*5ec0*/  @!UP0 LDCU UR4, c[0x0][0x880] ;  /* 0x00011000ff0487ac */ /* 0x000e660008000800 */
[----:B------:R-:W-:Y:S01]  /*5ed0*/  IMAD.U32 R2, RZ, RZ, UR6 ;  /* 0x00000006ff027e24 */ /* 0x000fe2000f8e00ff */
[----:B------:R-:W-:Y:S05]  /*5ee0*/  MOV R3, UR7 ;  /* 0x0000000700037c02 */ /* 0x000fea0008000f00 */
[----:B-----5:R2:W5:Y:S02]  /*5ef0*/  @P3 LDG.E R35, desc[UR46][R2.64] ;  /* 0x0000002e02233981 */ /* 0x020564000c1e1900 */
[----:B-12---:R-:W-:Y:S02]  /*5f00*/  @!P3 IMAD.U32 R35, RZ, RZ, UR4 ;  /* 0x00000004ff23be24 */ /* 0x006fe4000f8e00ff */
.L_x_101:
[----:B------:R-:W-:Y:S05]  /*5f10*/  @!P4 BRA `(.L_x_102) ;  /* 0x000000000020c947 */ /* 0x000fea0003800000 */
[----:B------:R-:W-:Y:S04]  /*5f20*/  ISETP.NE.U32.AND P3, PT, R52, RZ, PT ;  /* 0x000000ff3400720c */ /* 0x000fe80003f65070 */
[----:B------:R-:W-:Y:S11]  /*5f30*/  ISETP.NE.AND.EX P3, PT, R53, RZ, PT, P3 ;  /* 0x000000ff3500720c */ /* 0x000ff60003f65330 */
[----:B------:R-:W-:Y:S02]  /*5f40*/  @!UPT UIADD3 URZ, UPT, UPT, URZ, URZ, URZ ;  /* 0x000000fffffff290 */ /* 0x000fe4000fffe0ff */
[----:B------:R-:W1:Y:S01]  /*5f50*/  @P3 LDC.64 R2, c[0x0][0x8a8] ;  /* 0x00022a00ff023b82 */ /* 0x000e620000000a00 */
[----:B------:R-:W-:Y:S04]  /*5f60*/  @P3 IMAD R0, R54, UR36, RZ ;  /* 0x0000002436003c24 */ /* 0x000fe8000f8e02ff */
[----:B-1----:R-:W-:Y:S05]  /*5f70*/  @P3 IMAD.WIDE R2, R0, 0x4, R2 ;  /* 0x0000000400023825 */ /* 0x002fea00078e0202 */
[----:B-----5:R1:W5:Y:S02]  /*5f80*/  @P3 LDG.E R32, desc[UR46][R2.64] ;  /* 0x0000002e02203981 */ /* 0x020364000c1e1900 */
[----:B-1----:R-:W2:Y:S02]  /*5f90*/  @!P3 LDC R32, c[0x0][0x8a0] ;  /* 0x00022800ff20bb82 */ /* 0x002ea40000000800 */
.L_x_102:
[----:B-----5:R-:W-:Y:S01]  /*5fa0*/  FSETP.NEU.AND P3, PT, R35, RZ, PT ;  /* 0x000000ff2300720b */ /* 0x020fe20003f6d000 */
[----:B------:R-:W-:Y:S01]  /*5fb0*/  ULOP3.LUT UR4, UR51, 0x1, URZ, 0x3c, !UPT ;  /* 0x0000000133047892 */ /* 0x000fe2000f8e3cff */
[----:B------:R-:W-:Y:S01]  /*5fc0*/  SEL R5, RZ, 0xffffffff, P2 ;  /* 0xffffffffff057807 */ /* 0x000fe20001000000 */
[----:B------:R-:W-:Y:S01]  /*5fd0*/  IMAD.U32 R38, RZ, RZ, UR56 ;  /* 0x00000038ff267e24 */ /* 0x000fe2000f8e00ff */
[----:B------:R-:W-:Y:S01]  /*5fe0*/  @P1 LOP3.LUT P2, RZ, R59, 0xff, RZ, 0xc0, !PT ;  /* 0x000000ff3bff1812 */ /* 0x000fe2000784c0ff */
[----:B------:R-:W-:Y:S01]  /*5ff0*/  IMAD.SHL.U32 R81, R68, 0x2, RZ ;  /* 0x0000000244517824 */ /* 0x000fe200078e00ff */
[----:B------:R-:W-:Y:S01]  /*6000*/  @P1 SEL R2, RZ, 0xffffffff, P3 ;  /* 0xffffffffff021807 */ /* 0x000fe20001800000 */
[----:B------:R-:W-:Y:S01]  /*6010*/  IMAD.U32 R83, RZ, RZ, UR4 ;  /* 0x00000004ff537e24 */ /* 0x000fe2000f8e00ff */
[----:B------:R-:W-:Y:S01]  /*6020*/  LEA R76, R30, UR48, 0x3 ;  /* 0x000000301e4c7c11 */ /* 0x000fe2000f8e18ff */
[----:B------:R-:W-:Y:S01]  /*6030*/  IMAD.SHL.U32 R38, R38, 0x1000, RZ ;  /* 0x0000100026267824 */ /* 0x000fe200078e00ff */
[----:B------:R-:W-:Y:S01]  /*6040*/  @P0 SEL R2, R5, R2, !P2 ;  /* 0x0000000205020207 */ /* 0x000fe20005000000 */
[----:B------:R-:W-:Y:S01]  /*6050*/  BSSY B1, `(.L_x_103) ;  /* 0x0000035000017945 */ /* 0x000fe20003800000 */
[----:B------:R-:W-:Y:S01]  /*6060*/  SHF.L.U32 R3, R73, 0x1f, RZ ;  /* 0x0000001f49037819 */ /* 0x000fe200000006ff */
[----:B------:R-:W-:Y:S01]  /*6070*/  IMAD.MOV.U32 R82, RZ, RZ, 0x1 ;  /* 0x00000001ff527424 */ /* 0x000fe200078e00ff */
[----:B------:R-:W-:Y:S01]  /*6080*/  @P1 LOP3.LUT R2, R2, 0x1, RZ, 0xc0, !PT ;  /* 0x0000000102021812 */ /* 0x000fe200078ec0ff */
[----:B------:R-:W-:Y:S01]  /*6090*/  IMAD R34, R30, 0x20, R33 ;  /* 0x000000201e227824 */ /* 0x000fe200078e0221 */
[----:B------:R-:W-:Y:S01]  /*60a0*/  PLOP3.LUT P2, PT, PT, PT, UP1, 0x80, 0x8 ;  /* 0x000000000008781c */ /* 0x000fe20003f4f018 */
[----:B------:R-:W-:Y:S01]  /*60b0*/  IMAD.U32 R80, RZ, RZ, UR56 ;  /* 0x00000038ff507e24 */ /* 0x000fe2000f8e00ff */
[----:B------:R-:W-:Y:S01]  /*60c0*/  ISETP.NE.U32.OR P5, PT, R2, 0x1, !P1 ;  /* 0x000000010200780c */ /* 0x000fe20004fa5470 */
[----:B------:R-:W-:Y:S01]  /*60d0*/  IMAD.U32 R2, RZ, RZ, UR56 ;  /* 0x00000038ff027e24 */ /* 0x000fe2000f8e00ff */
[----:B------:R-:W-:Y:S02]  /*60e0*/  CS2R R50, SRZ ;  /* 0x0000000000327805 */ /* 0x000fe4000001ff00 */
[----:B------:R-:W-:Y:S02]  /*60f0*/  CS2R R48, SRZ ;  /* 0x0000000000307805 */ /* 0x000fe4000001ff00 */
[----:B------:R-:W-:Y:S02]  /*6100*/  P2R R79, PR, RZ, 0x20 ;  /* 0x00000020ff4f7803 */ /* 0x000fe40000000000 */
[----:B------:R-:W-:Y:S02]  /*6110*/  CS2R R42, SRZ ;  /* 0x00000000002a7805 */ /* 0x000fe4000001ff00 */
[----:B------:R-:W-:Y:S02]  /*6120*/  LEA R0, R2, UR48, 0x3 ;  /* 0x0000003002007c11 */ /* 0x000fe4000f8e18ff */
[----:B------:R-:W-:Y:S02]  /*6130*/  CS2R R40, SRZ ;  /* 0x0000000000287805 */ /* 0x000fe4000001ff00 */
[----:B------:R-:W-:Y:S02]  /*6140*/  SEL R2, RZ, 0xffffffff, P3 ;  /* 0xffffffffff027807 */ /* 0x000fe40001800000 */
[----:B------:R-:W-:Y:S02]  /*6150*/  LOP3.LUT P3, R77, R59, 0xff, RZ, 0xc0, !PT ;  /* 0x000000ff3b4d7812 */ /* 0x000fe4000786c0ff */
[----:B------:R-:W-:Y:S02]  /*6160*/  IADD3 R39, PT, PT, R38, UR48, R81 ;  /* 0x0000003026277c10 */ /* 0x000fe4000fffe051 */
[----:B------:R-:W-:Y:S02]  /*6170*/  @P5 SHF.L.U32 R7, R83, 0x1f, RZ ;  /* 0x0000001f53075819 */ /* 0x000fe400000006ff */
[----:B------:R-:W-:Y:S02]  /*6180*/  @P2 SEL R2, R5, R2, !P3 ;  /* 0x0000000205022207 */ /* 0x000fe40005800000 */
[----:B------:R-:W1:Y:S02]  /*6190*/  @P5 SYNCS.PHASECHK.TRANS64.TRYWAIT P1, [R0+URZ+0x30], R7 ;  /* 0x00003007000055a7 */ /* 0x000e6400080211ff */
[----:B------:R-:W-:Y:S04]  /*61a0*/  LOP3.LUT R2, R2, 0x1, RZ, 0xc0, !PT ;  /* 0x0000000102027812 */ /* 0x000fe800078ec0ff */
[----:B------:R-:W-:Y:S04]  /*61b0*/  ISETP.NE.U32.AND P4, PT, R2, 0x1, PT ;  /* 0x000000010200780c */ /* 0x000fe80003f85070 */
[----:B------:R-:W-:Y:S01]  /*61c0*/  P2R R85, PR, RZ, 0x10 ;  /* 0x00000010ff557803 */ /* 0x000fe20000000000 */
[----:B------:R3:W4:Y:S01]  /*61d0*/  SYNCS.PHASECHK.TRANS64.TRYWAIT P0, [R76+URZ+0x90], R3 ;  /* 0x000090034c0075a7 */ /* 0x00072200080011ff */
[----:B-1----:R-:W-:Y:S01]  /*61e0*/  @P5 SEL R82, RZ, 0x1, !P1 ;  /* 0x00000001ff525807 */ /* 0x002fe20004800000 */
[----:B---3--:R-:W-:Y:S06]  /*61f0*/  @!P5 BRA `(.L_x_104) ;  /* 0x000000000068d947 */ /* 0x008fec0003800000 */
[----:B------:R-:W-:Y:S01]  /*6200*/  LOP3.LUT P5, RZ, R69, 0x40, RZ, 0xc0, !PT ;  /* 0x0000004045ff7812 */ /* 0x000fe200078ac0ff */
[C---:B------:R-:W-:Y:S01]  /*6210*/  VIADD R4, R39.reuse, 0x200 ;  /* 0x0000020027047836 */ /* 0x040fe20000000000 */
[----:B------:R-:W-:Y:S01]  /*6220*/  ISETP.NE.AND P2, PT, R82, RZ, PT ;  /* 0x000000ff5200720c */ /* 0x000fe20003f45270 */
[----:B------:R-:W-:Y:S01]  /*6230*/  BSSY B0, `(.L_x_105) ;  /* 0x000000d000007945 */ /* 0x000fe20003800000 */
[----:B------:R-:W-:Y:S01]  /*6240*/  PLOP3.LUT P1, PT, PT, PT, PT, 0x8, 0x80 ;  /* 0x000000000080781c */ /* 0x000fe20003f2e170 */
[----:B------:R-:W-:Y:S01]  /*6250*/  @P4 VIADD R2, R39, 0x210 ;  /* 0x0000021027024836 */ /* 0x000fe20000000000 */
[----:B------:R-:W-:Y:S02]  /*6260*/  @P4 PLOP3.LUT P1, PT, P5, PT, PT, 0x80, 0x8 ;  /* 0x000000000008481c */ /* 0x000fe40002f2f070 */
[----:B------:R-:W-:Y:S02]  /*6270*/  CS2R R50, SRZ ;  /* 0x0000000000327805 */ /* 0x000fe4000001ff00 */
[----:B------:R-:W-:Y:S02]  /*6280*/  CS2R R48, SRZ ;  /* 0x0000000000307805 */ /* 0x000fe4000001ff00 */
[----:B------:R-:W-:Y:S02]  /*6290*/  CS2R R42, SRZ ;  /* 0x00000000002a7805 */ /* 0x000fe4000001ff00 */
[----:B------:R-:W-:Y:S05]  /*62a0*/  CS2R R40, SRZ ;  /* 0x0000000000287805 */ /* 0x000fea000001ff00 */
[----:B------:R-:W-:Y:S01]  /*62b0*/  @P1 VIADD R2, R4, 0xfffffff0 ;  /* 0xfffffff004021836 */ /* 0x000fe20000000000 */
[----:B------:R-:W-:Y:S06]  /*62c0*/  @P2 BRA `(.L_x_106) ;  /* 0x00000000000c2947 */ /* 0x000fec0003800000 */
[----:B------:R-:W-:Y:S04]  /*62d0*/  SHF.L.U32 R5, R83, 0x1f, RZ ;  /* 0x0000001f53057819 */ /* 0x000fe800000006ff */
[----:B------:R-:W1:Y:S02]  /*62e0*/  SYNCS.PHASECHK.TRANS64.TRYWAIT P1, [R0+URZ+0x30], R5 ;  /* 0x00003005000075a7 */ /* 0x000e6400080211ff */
[----:B-1----:R-:W-:Y:S05]  /*62f0*/  @!P1 BRA `(.L_x_107) ;  /* 0x0000001c00d49947 */ /* 0x002fea0003800000 */
.L_x_106:
[----:B------:R-:W-:Y:S05]  /*6300*/  BSYNC B0 ;  /* 0x0000000000007941 */ /* 0x000fea0003800000 */
.L_x_105:
[----:B------:R-:W-:Y:S01]  /*6310*/  UIADD3 UR5, UPT, UPT, UR56, 0x1, URZ ;  /* 0x0000000138057890 */ /* 0x000fe2000fffe0ff */
[----:B------:R-:W-:Y:S03]  /*6320*/  ISETP.NE.AND P1, PT, R85, RZ, PT ;  /* 0x000000ff5500720c */ /* 0x000fe60003f25270 */
[----:B------:R-:W-:Y:S04]  /*6330*/  UISETP.NE.AND UP0, UPT, UR5, 0x3, UPT ;  /* 0x000000030500788c */ /* 0x000fe8000bf05270 */
[----:B------:R-:W-:Y:S02]  /*6340*/  USEL UR4, URZ, 0x1, UP0 ;  /* 0x00000001ff047887 */ /* 0x000fe40008000000 */
[----:B------:R-:W-:Y:S04]  /*6350*/  USEL UR5, UR5, URZ, UP0 ;  /* 0x000000ff05057287 */ /* 0x000fe80008000000 */
[----:B------:R3:W1:Y:S01]  /*6360*/  @P1 LDS.128 R48, [R2] ;  /* 0x0000000002301984 */ /* 0x0006620000000c00 */
[----:B------:R-:W-:Y:S01]  /*6370*/  LOP3.LUT R83, R83, UR4, RZ, 0x3c, !PT ;  /* 0x0000000453537c12 */ /* 0x000fe2000f8e3cff */
[----:B------:R-:W-:Y:S02]  /*6380*/  IMAD.U32 R80, RZ, RZ, UR5 ;  /* 0x00000005ff507e24 */ /* 0x000fe4000f8e00ff */
[----:B------:R3:W1:Y:S04]  /*6390*/  @P1 LDS.128 R40, [R39+0x200] ;  /* 0x0002000027281984 */ /* 0x0006680000000c00 */
.L_x_104:
[----:B------:R-:W-:Y:S05]  /*63a0*/  BSYNC B1 ;  /* 0x0000000000017941 */ /* 0x000fea0003800000 */
.L_x_103:
[----:B-1----:R-:W-:Y:S04]  /*63b0*/  SHF.R.U32.HI R5, RZ, 0x15, R34 ;  /* 0x00000015ff057819 */ /* 0x002fe80000011622 */
[----:B------:R-:W-:Y:S01]  /*63c0*/  LOP3.LUT P1, RZ, R5, 0x3, R70, 0x48, !PT ;  /* 0x0000000305ff7812 */ /* 0x000fe20007824846 */
[----:B------:R-:W-:Y:S01]  /*63d0*/  @!UPT UIADD3 URZ, UPT, UPT, URZ, URZ, URZ ;  /* 0x000000fffffff290 */ /* 0x000fe2000fffe0ff */
[----:B----4-:R-:W-:Y:S11]  /*63e0*/  @P0 BRA `(.L_x_108) ;  /* 0x0000000000080947 */ /* 0x010ff60003800000 */
[----:B------:R-:W1:Y:S02]  /*63f0*/  SYNCS.PHASECHK.TRANS64.TRYWAIT P0, [R76+URZ+0x90], R3 ;  /* 0x000090034c0075a7 */ /* 0x000e6400080011ff */
[----:B-1----:R-:W-:Y:S05]  /*6400*/  @!P0 BRA `(.L_x_109) ;  /* 0x0000001c00a48947 */ /* 0x002fea0003800000 */
.L_x_108:
[----:B------:R-:W-:Y:S05]  /*6410*/  @!P1 BRA `(.L_x_110) ;  /* 0x0000000000409947 */ /* 0x000fea0003800000 */
[----:B------:R-:W4:Y:S01]  /*6420*/  LDCU.64 UR8, c[0x4][0x70] ;  /* 0x01000e00ff0877ac */ /* 0x000f220008000a00 */
[----:B-1----:R-:W-:Y:S01]  /*6430*/  MOV R3, 0x0 ;  /* 0x0000000000037802 */ /* 0x002fe20000000f00 */
[----:B------:R-:W-:Y:S02]  /*6440*/  HFMA2 R12, -RZ, RZ, 0, 5.9604644775390625e-08 ;  /* 0x00000001ff0c7431 */ /* 0x000fe400000001ff */
[----:B------:R-:W-:Y:S02]  /*6450*/  IMAD.MOV.U32 R8, RZ, RZ, 0x192 ;  /* 0x00000192ff087424 */ /* 0x000fe400078e00ff */
[----:B------:R-:W-:Y:S01]  /*6460*/  IMAD.MOV.U32 R13, RZ, RZ, RZ ;  /* 0x000000ffff0d7224 */ /* 0x000fe200078e00ff */
[----:B------:R-:W1:Y:S01]  /*6470*/  LDCU.64 UR6, c[0x4][0x78] ;  /* 0x01000f00ff0677ac */ /* 0x000e620008000a00 */
[----:B---3--:R-:W3:Y:S01]  /*6480*/  LDC.64 R2, c[0x4][R3] ;  /* 0x0100000003027b82 */ /* 0x008ee20000000a00 */
[----:B------:R-:W5:Y:S01]  /*6490*/  LDCU.64 UR4, c[0x4][0x10] ;  /* 0x01000200ff0477ac */ /* 0x000f620008000a00 */
[----:B----4-:R-:W-:Y:S01]  /*64a0*/  MOV R5, UR9 ;  /* 0x0000000900057c02 */ /* 0x010fe20008000f00 */
[----:B------:R-:W-:Y:S01]  /*64b0*/  IMAD.U32 R4, RZ, RZ, UR8 ;  /* 0x00000008ff047e24 */ /* 0x000fe2000f8e00ff */
[----:B-1----:R-:W-:Y:S01]  /*64c0*/  MOV R7, UR7 ;  /* 0x0000000700077c02 */ /* 0x002fe20008000f00 */
[----:B------:R-:W-:Y:S01]  /*64d0*/  IMAD.U32 R6, RZ, RZ, UR6 ;  /* 0x00000006ff067e24 */ /* 0x000fe2000f8e00ff */
[----:B-----5:R-:W-:Y:S01]  /*64e0*/  MOV R11, UR5 ;  /* 0x00000005000b7c02 */ /* 0x020fe20008000f00 */
[----:B------:R-:W-:Y:S02]  /*64f0*/  IMAD.U32 R10, RZ, RZ, UR4 ;  /* 0x00000004ff0a7e24 */ /* 0x000fe4000f8e00ff */
[----:B------:R-:W-:Y:S07]  /*6500*/  LEPC R20, `(.L_x_110) ;  /* 0x000000001014794e */ /* 0x000fee0000000000 */
[----:B--23--:R-:W-:Y:S05]  /*6510*/  CALL.ABS.NOINC R2 ;  /* 0x0000000002007343 */ /* 0x00cfea0003c00000 */
.L_x_110:
[----:B------:R-:W-:Y:S05]  /*6520*/  WARPSYNC.ALL ;  /* 0x0000000000007948 */ /* 0x000fea0003800000 */
[----:B------:R-:W-:Y:S01]  /*6530*/  R2UR UR4, R34 ;  /* 0x00000000220472ca */ /* 0x000fe200000e0000 */
[--C-:B------:R-:W-:Y:S01]  /*6540*/  HADD2.F32 R20, -RZ, R40.reuse.H0_H0 ;  /* 0x20000028ff147230 */ /* 0x100fe20000004100 */
[----:B------:R-:W-:Y:S01]  /*6550*/  MOV R84, 0x10 ;  /* 0x0000001000547802 */ /* 0x000fe20000000f00 */
[----:B------:R-:W-:Y:S01]  /*6560*/  HADD2.F32 R21, -RZ, R40.H1_H1 ;  /* 0x30000028ff157230 */ /* 0x000fe20000004100 */
[----:B------:R-:W-:Y:S01]  /*6570*/  LOP3.LUT P6, RZ, R69, 0x40, RZ, 0xc0, !PT ;  /* 0x0000004045ff7812 */ /* 0x000fe200078cc0ff */
[----:B------:R-:W-:Y:S01]  /*6580*/  HADD2.F32 R36, -RZ, R41.H1_H1 ;  /* 0x30000029ff247230 */ /* 0x000fe20000004100 */
[----:B------:R-:W-:Y:S01]  /*6590*/  ISETP.NE.AND P0, PT, R74, RZ, PT ;  /* 0x000000ff4a00720c */ /* 0x000fe20003f05270 */
[----:B------:R-:W-:Y:S01]  /*65a0*/  HADD2.F32 R37, -RZ, R43.H0_H0 ;  /* 0x2000002bff257230 */ /* 0x000fe20000004100 */
[----:B------:R-:W-:Y:S01]  /*65b0*/  SEL R84, R84, 0xfffffff0, !P6 ;  /* 0xfffffff054547807 */ /* 0x000fe20007000000 */
[----:B------:R-:W-:Y:S03]  /*65c0*/  BSSY.RECONVERGENT B0, `(.L_x_111) ;  /* 0x000004e000007945 */ /* 0x000fe60003800200 */
[----:B------:R-:W-:Y:S01]  /*65d0*/  IADD3 R86, PT, PT, R39, R84, RZ ;  /* 0x0000005427567210 */ /* 0x000fe20007ffe0ff */
[----:B------:R-:W2:Y:S02]  /*65e0*/  LDTM.x16 R4, tmem[UR4] ;  /* 0x00000004000479ee */ /* 0x000ea40008240000 */
[C---:B--2---:R-:W-:Y:S01]  /*65f0*/  FMUL R0, R32.reuse, R4 ;  /* 0x0000000420007220 */ /* 0x044fe20000400000 */
[C---:B---3--:R-:W-:Y:S01]  /*6600*/  FMUL R2, R32.reuse, R5 ;  /* 0x0000000520027220 */ /* 0x048fe20000400000 */
[C---:B-1----:R-:W-:Y:S01]  /*6610*/  FMUL R3, R32.reuse, R6 ;  /* 0x0000000620037220 */ /* 0x042fe20000400000 */
[C---:B------:R-:W-:Y:S01]  /*6620*/  FMUL R7, R32.reuse, R7 ;  /* 0x0000000720077220 */ /* 0x040fe20000400000 */
[C---:B------:R-:W-:Y:S01]  /*6630*/  FFMA R0, R35.reuse, R20, R0 ;  /* 0x0000001423007223 */ /* 0x040fe20000000000 */
[----:B------:R-:W-:Y:S02]  /*6640*/  HADD2.F32 R20, -RZ, R41.H0_H0 ;  /* 0x20000029ff147230 */ /* 0x000fe40000004100 */
[C---:B------:R-:W-:Y:S01]  /*6650*/  FFMA R2, R35.reuse, R21, R2 ;  /* 0x0000001523027223 */ /* 0x040fe20000000002 */
[--C-:B------:R-:W-:Y:S02]  /*6660*/  HADD2.F32 R21, -RZ, R42.reuse.H0_H0 ;  /* 0x2000002aff157230 */ /* 0x100fe40000004100 */
[C---:B------:R-:W-:Y:S01]  /*6670*/  FMUL R4, R32.reuse, R8 ;  /* 0x0000000820047220 */ /* 0x040fe20000400000 */
[C---:B------:R-:W-:Y:S01]  /*6680*/  FMUL R5, R32.reuse, R9 ;  /* 0x0000000920057220 */ /* 0x040fe20000400000 */
[C---:B------:R-:W-:Y:S01]  /*6690*/  FFMA R3, R35.reuse, R20, R3 ;  /* 0x0000001423037223 */ /* 0x040fe20000000003 */
[----:B------:R-:W-:Y:S02]  /*66a0*/  HADD2.F32 R20, -RZ, R42.H1_H1 ;  /* 0x3000002aff147230 */ /* 0x000fe40000004100 */
[C---:B------:R-:W-:Y:S01]  /*66b0*/  FFMA R7, R35.reuse, R36, R7 ;  /* 0x0000002423077223 */ /* 0x040fe20000000007 */
[C---:B------:R-:W-:Y:S01]  /*66c0*/  FMUL R6, R32.reuse, R10 ;  /* 0x0000000a20067220 */ /* 0x040fe20000400000 */
[----:B------:R-:W-:Y:S02]  /*66d0*/  HADD2.F32 R36, -RZ, R43.H1_H1 ;  /* 0x3000002bff247230 */ /* 0x000fe40000004100 */
[C---:B------:R-:W-:Y:S01]  /*66e0*/  FMUL R11, R32.reuse, R11 ;  /* 0x0000000b200b7220 */ /* 0x040fe20000400000 */
[C---:B------:R-:W-:Y:S01]  /*66f0*/  FFMA R4, R35.reuse, R21, R4 ;  /* 0x0000001523047223 */ /* 0x040fe20000000004 */
[C---:B------:R-:W-:Y:S01]  /*6700*/  FFMA R5, R35.reuse, R20, R5 ;  /* 0x0000001423057223 */ /* 0x040fe20000000005 */
[C---:B------:R-:W-:Y:S01]  /*6710*/  FFMA R6, R35.reuse, R37, R6 ;  /* 0x0000002523067223 */ /* 0x040fe20000000006 */
[--C-:B------:R-:W-:Y:S02]  /*6720*/  HADD2.F32 R20, -RZ, R48.reuse.H0_H0 ;  /* 0x20000030ff147230 */ /* 0x100fe40000004100 */
[C---:B------:R-:W-:Y:S01]  /*6730*/  FFMA R11, R35.reuse, R36, R11 ;  /* 0x00000024230b7223 */ /* 0x040fe2000000000b */
[C---:B------:R-:W-:Y:S01]  /*6740*/  FMUL R8, R32.reuse, R12 ;  /* 0x0000000c20087220 */ /* 0x040fe20000400000 */
[----:B------:R-:W-:Y:S02]  /*6750*/  HADD2.F32 R36, -RZ, R48.H1_H1 ;  /* 0x30000030ff247230 */ /* 0x000fe40000004100 */
[C---:B------:R-:W-:Y:S01]  /*6760*/  FMUL R9, R32.reuse, R13 ;  /* 0x0000000d20097220 */ /* 0x040fe20000400000 */
[--C-:B------:R-:W-:Y:S02]  /*6770*/  HADD2.F32 R21, -RZ, R49.reuse.H0_H0 ;  /* 0x20000031ff157230 */ /* 0x100fe40000004100 */
[C---:B------:R-:W-:Y:S01]  /*6780*/  FMUL R10, R32.reuse, R14 ;  /* 0x0000000e200a7220 */ /* 0x040fe20000400000 */
[C---:B------:R-:W-:Y:S01]  /*6790*/  FFMA R8, R35.reuse, R20, R8 ;  /* 0x0000001423087223 */ /* 0x040fe20000000008 */
[----:B------:R-:W-:Y:S02]  /*67a0*/  HADD2.F32 R20, -RZ, R49.H1_H1 ;  /* 0x30000031ff147230 */ /* 0x000fe40000004100 */
[C---:B------:R-:W-:Y:S01]  /*67b0*/  FFMA R9, R35.reuse, R36, R9 ;  /* 0x0000002423097223 */ /* 0x040fe20000000009 */
[C---:B------:R-:W-:Y:S01]  /*67c0*/  FMUL R15, R32.reuse, R15 ;  /* 0x0000000f200f7220 */ /* 0x040fe20000400000 */
[C---:B------:R-:W-:Y:S01]  /*67d0*/  FFMA R10, R35.reuse, R21, R10 ;  /* 0x00000015230a7223 */ /* 0x040fe2000000000a */
[--C-:B------:R-:W-:Y:S02]  /*67e0*/  HADD2.F32 R21, -RZ, R50.reuse.H0_H0 ;  /* 0x20000032ff157230 */ /* 0x100fe40000004100 */
[C---:B------:R-:W-:Y:S01]  /*67f0*/  FMUL R12, R32.reuse, R16 ;  /* 0x00000010200c7220 */ /* 0x040fe20000400000 */
[----:B------:R-:W-:Y:S02]  /*6800*/  HADD2.F32 R36, -RZ, R50.H1_H1 ;  /* 0x30000032ff247230 */ /* 0x000fe40000004100 */
[C---:B------:R-:W-:Y:S01]  /*6810*/  FFMA R15, R35.reuse, R20, R15 ;  /* 0x00000014230f7223 */ /* 0x040fe2000000000f */
[C---:B------:R-:W-:Y:S01]  /*6820*/  FMUL R13, R32.reuse, R17 ;  /* 0x00000011200d7220 */ /* 0x040fe20000400000 */
[--C-:B------:R-:W-:Y:S02]  /*6830*/  HADD2.F32 R37, -RZ, R51.reuse.H0_H0 ;  /* 0x20000033ff257230 */ /* 0x100fe40000004100 */
[C---:B------:R-:W-:Y:S01]  /*6840*/  FMUL R14, R32.reuse, R18 ;  /* 0x00000012200e7220 */ /* 0x040fe20000400000 */
[----:B------:R-:W-:Y:S02]  /*6850*/  HADD2.F32 R20, -RZ, R51.H1_H1 ;  /* 0x30000033ff147230 */ /* 0x000fe40000004100 */
[----:B------:R-:W-:Y:S01]  /*6860*/  FMUL R19, R32, R19 ;  /* 0x0000001320137220 */ /* 0x000fe20000400000 */
[----:B------:R-:W-:Y:S01]  /*6870*/  F2FP.F16.F32.PACK_AB R44, R2, R0 ;  /* 0x00000000022c723e */ /* 0x000fe200000000ff */
[----:B------:R-:W-:Y:S01]  /*6880*/  FFMA R12, R35, R21, R12 ;  /* 0x00000015230c7223 */ /* 0x000fe2000000000c */
[----:B------:R-:W-:Y:S01]  /*6890*/  F2FP.F16.F32.PACK_AB R45, R7, R3 ;  /* 0x00000003072d723e */ /* 0x000fe200000000ff */
[----:B------:R-:W-:Y:S01]  /*68a0*/  FFMA R13, R35, R36, R13 ;  /* 0x00000024230d7223 */ /* 0x000fe2000000000d */
[----:B------:R-:W-:Y:S01]  /*68b0*/  F2FP.F16.F32.PACK_AB R46, R5, R4 ;  /* 0x00000004052e723e */ /* 0x000fe200000000ff */
[----:B------:R-:W-:Y:S01]  /*68c0*/  FFMA R14, R35, R37, R14 ;  /* 0x00000025230e7223 */ /* 0x000fe2000000000e */
[----:B------:R-:W-:Y:S01]  /*68d0*/  F2FP.F16.F32.PACK_AB R47, R11, R6 ;  /* 0x000000060b2f723e */ /* 0x000fe200000000ff */
[----:B------:R-:W-:Y:S01]  /*68e0*/  FFMA R19, R35, R20, R19 ;  /* 0x0000001423137223 */ /* 0x000fe20000000013 */
[----:B------:R-:W-:Y:S02]  /*68f0*/  F2FP.F16.F32.PACK_AB R64, R9, R8 ;  /* 0x000000080940723e */ /* 0x000fe400000000ff */
[----:B------:R-:W-:Y:S01]  /*6900*/  F2FP.F16.F32.PACK_AB R65, R15, R10 ;  /* 0x0000000a0f41723e */ /* 0x000fe200000000ff */
[----:B------:R1:W-:Y:S01]  /*6910*/  STS.128 [R39+0x200], R44 ;  /* 0x0002002c27007388 */ /* 0x0003e20000000c00 */
[----:B------:R-:W-:Y:S02]  /*6920*/  F2FP.F16.F32.PACK_AB R66, R13, R12 ;  /* 0x0000000c0d42723e */ /* 0x000fe400000000ff */
[----:B------:R-:W-:Y:S05]  /*6930*/  F2FP.F16.F32.PACK_AB R67, R19, R14 ;  /* 0x0000000e1343723e */ /* 0x000fea00000000ff */
[----:B------:R1:W-:Y:S01]  /*6940*/  STS.128 [R86+0x200], R64 ;  /* 0x0002004056007388 */ /* 0x0003e20000000c00 */
[----:B------:R-:W-:Y:S01]  /*6950*/  @!PT LDS RZ, [RZ] ;  /* 0x00000000fffff984 */ /* 0x000fe20000000800 */
[----:B------:R-:W-:Y:S01]  /*6960*/  @!PT LDS RZ, [RZ] ;  /* 0x00000000fffff984 */ /* 0x000fe20000000800 */
[----:B------:R-:W-:Y:S01]  /*6970*/  @!PT LDS RZ, [RZ] ;  /* 0x00000000fffff984 */ /* 0x000fe20000000800 */
[----:B------:R-:W-:Y:S01]  /*6980*/  @!PT LDS RZ, [RZ] ;  /* 0x00000000fffff984 */ /* 0x000fe20000000800 */
[----:B------:R2:W-:Y:S07]  /*6990*/  MEMBAR.ALL.CTA ;  /* 0x0000000000007992 */ /* 0x0005ee0000008000 */
[----:B--2---:R-:W2:Y:S02]  /*69a0*/  FENCE.VIEW.ASYNC.S ;  /* 0x00000000000073c6 */ /* 0x004ea40000000000 */
[----:B--2---:R-:W-:Y:S06]  /*69b0*/  BAR.SYNC.DEFER_BLOCKING 0x1, 0x80 ;  /* 0x0042000000007b1d */ /* 0x004fec0000010000 */
[----:B------:R-:W-:Y:S05]  /*69c0*/  @P0 BRA `(.L_x_112) ;  /* 0x0000000000340947 */ /* 0x000fea0003800000 */
[----:B------:R-:W-:Y:S01]  /*69d0*/  R2UR UR10, R38 ;  /* 0x00000000260a72ca */ /* 0x000fe200000e0000 */
[----:B------:R-:W-:Y:S01]  /*69e0*/  UIADD3 UR8, UP0, UPT, UR54, 0x680, URZ ;  /* 0x0000068036087890 */ /* 0x000fe2000ff1e0ff */
[----:B------:R-:W-:Y:S01]  /*69f0*/  UMOV UR43, UR36 ;  /* 0x00000024002b7c82 */ /* 0x000fe20008000000 */
[----:B------:R-:W-:Y:S02]  /*6a00*/  UIADD3 UR5, UPT, UPT, UR41, 0x20, URZ ;  /* 0x0000002029057890 */ /* 0x000fe4000fffe0ff */
[----:B------:R-:W-:Y:S01]  /*6a10*/  UIADD3.X UR9, UPT, UPT, URZ, UR55, URZ, UP0, !UPT ;  /* 0x00000037ff097290 */ /* 0x000fe200087fe4ff */
[----:B------:R-:W-:Y:S01]  /*6a20*/  UMOV UR6, UR42 ;  /* 0x0000002a00067c82 */ /* 0x000fe20008000000 */
[----:B------:R-:W-:Y:S06]  /*6a30*/  UMOV UR7, UR36 ;  /* 0x0000002400077c82 */ /* 0x000fec0008000000 */
[----:B------:R-:W-:Y:S04]  /*6a40*/  UIADD3 UR10, UPT, UPT, UR48, UR10, URZ ;  /* 0x0000000a300a7290 */ /* 0x000fe8000fffe0ff */
[----:B------:R-:W-:Y:S02]  /*6a50*/  UIADD3 UR40, UPT, UPT, UR10, 0x200, URZ ;  /* 0x000002000a287890 */ /* 0x000fe4000fffe0ff */
[----:B------:R-:W-:Y:S07]  /*6a60*/  UIADD3 UR4, UPT, UPT, UR10, 0xa00, URZ ;  /* 0x00000a000a047890 */ /* 0x000fee000fffe0ff */
[----:B------:R2:W-:Y:S02]  /*6a70*/  UTMASTG.3D [UR40], [UR8] ;  /* 0x00000028080073b5 */ /* 0x0005e40008010000 */
[----:B------:R2:W-:Y:S02]  /*6a80*/  UTMASTG.3D [UR4], [UR8] ;  /* 0x00000004080073b5 */ /* 0x0005e40008010000 */
[----:B--2---:R0:W-:Y:S02]  /*6a90*/  UTMACMDFLUSH ;  /* 0x00000000000079b7 */ /* 0x0041e40000000000 */
.L_x_112:
[----:B------:R-:W-:Y:S05]  /*6aa0*/  BSYNC.RECONVERGENT B0 ;  /* 0x0000000000007941 */ /* 0x000fea0003800200 */
.L_x_111:
[----:B------:R-:W-:Y:S01]  /*6ab0*/  UIADD3 UR40, UPT, UPT, UR56, 0x1, URZ ;  /* 0x0000000138287890 */ /* 0x000fe2000fffe0ff */
[----:B------:R-:W-:Y:S03]  /*6ac0*/  BSSY.RECONVERGENT B0, `(.L_x_113) ;  /* 0x0000005000007945 */ /* 0x000fe60003800200 */
[----:B------:R-:W-:Y:S04]  /*6ad0*/  UISETP.NE.AND UP0, UPT, UR40, 0x3, UPT ;  /* 0x000000032800788c */ /* 0x000fe8000bf05270 */
[----:B------:R-:W-:Y:S01]  /*6ae0*/  USEL UR43, UR40, URZ, UP0 ;  /* 0x000000ff282b7287 */ /* 0x000fe20008000000 */
[----:B------:R-:W-:Y:S11]  /*6af0*/  @P0 BRA `(.L_x_114) ;  /* 0x0000000000040947 */ /* 0x000ff60003800000 */
[----:B------:R-:W-:Y:S04]  /*6b00*/  DEPBAR.LE SB0, 0x1 ;  /* 0x000080400000791a */ /* 0x000fe80000000000 */
.L_x_114:
[----:B------:R-:W-:Y:S05]  /*6b10*/  BSYNC.RECONVERGENT B0 ;  /* 0x0000000000007941 */ /* 0x000fea0003800200 */
.L_x_113:
[----:B------:R-:W-:Y:S01]  /*6b20*/  BAR.SYNC.DEFER_BLOCKING 0x1, 0x80 ;  /* 0x0042000000007b1d */ /* 0x000fe20000010000 */
[----:B------:R-:W-:Y:S01]  /*6b30*/  ISETP.NE.AND P1, PT, R79, RZ, PT ;  /* 0x000000ff4f00720c */ /* 0x000fe20003f25270 */
[----:B------:R-:W-:Y:S01]  /*6b40*/  UISETP.NE.AND UP0, UPT, UR50, URZ, UPT ;  /* 0x000000ff3200728c */ /* 0x000fe2000bf05270 */
[----:B------:R-:W-:Y:S11]  /*6b50*/  LEA R2, R80, UR48, 0x3 ;  /* 0x0000003050027c11 */ /* 0x000ff6000f8e18ff */
[----:B------:R-:W-:Y:S01]  /*6b60*/  @P1 SHF.L.U32 R3, R83, 0x1f, RZ ;  /* 0x0000001f53031819 */ /* 0x000fe200000006ff */
[----:B------:R-:W-:Y:S06]  /*6b70*/  BRA.U !UP0, `(.L_x_115) ;  /* 0x0000000108247547 */ /* 0x000fec000b800000 */
[----:B------:R-:W-:Y:S01]  /*6b80*/  IMAD.U32 R5, RZ, RZ, UR49 ;  /* 0x00000031ff057e24 */ /* 0x000fe2000f8e00ff */
[----:B------:R-:W-:Y:S01]  /*6b90*/  MOV R0, UR37 ;  /* 0x0000002500007c02 */ /* 0x000fe20008000f00 */
[----:B------:R-:W-:Y:S03]  /*6ba0*/  UIADD3 UR49, UPT, UPT, UR49, 0x1, URZ ;  /* 0x0000000131317890 */ /* 0x000fe6000fffe0ff */
[----:B------:R-:W-:Y:S01]  /*6bb0*/  @P1 LEA R5, R5, UR48, 0x3 ;  /* 0x0000003005051c11 */ /* 0x000fe2000f8e18ff */
[----:B------:R-:W-:Y:S04]  /*6bc0*/  UISETP.NE.AND UP0, UPT, UR49, 0x3, UPT ;  /* 0x000000033100788c */ /* 0x000fe8000bf05270 */
[----:B------:R-:W-:Y:S01]  /*6bd0*/  @P1 VIADD R5, R5, 0x48 ;  /* 0x0000004805051836 */ /* 0x000fe20000000000 */
[----:B------:R-:W-:Y:S04]  /*6be0*/  USEL UR49, UR49, URZ, UP0 ;  /* 0x000000ff31317287 */ /* 0x000fe80008000000 */
[----:B------:R-:W-:Y:S04]  /*6bf0*/  @P1 PRMT R0, R0, 0x654, R5 ;  /* 0x0000065400001816 */ /* 0x000fe80000000005 */
[----:B------:R2:W-:Y:S04]  /*6c00*/  @P1 SYNCS.ARRIVE.TRANS64.RED.A1T0 RZ, [R0+URZ], RZ ;  /* 0x000000ff00ff19a7 */ /* 0x0005e800081004ff */
.L_x_115:
[----:B------:R-:W3:Y:S01]  /*6c10*/  @P1 SYNCS.PHASECHK.TRANS64.TRYWAIT P0, [R2+URZ+0x30], R3 ;  /* 0x00003003020015a7 */ /* 0x000ee200080011ff */
[----:B------:R-:W-:Y:S01]  /*6c20*/  BSSY B1, `(.L_x_116) ;  /* 0x0000012000017945 */ /* 0x000fe20003800000 */
[----:B---3--:R-:W-:Y:S03]  /*6c30*/  @P1 SEL R82, RZ, 0x1, !P0 ;  /* 0x00000001ff521807 */ /* 0x008fe60004000000 */
[----:B------:R-:W-:Y:S05]  /*6c40*/  @!P1 BRA `(.L_x_117) ;  /* 0x00000000003c9947 */ /* 0x000fea0003800000 */
[----:B------:R-:W-:Y:S01]  /*6c50*/  ISETP.NE.AND P1, PT, R85, RZ, PT ;  /* 0x000000ff5500720c */ /* 0x000fe20003f25270 */
[----:B------:R-:W-:Y:S01]  /*6c60*/  BSSY B0, `(.L_x_118) ;  /* 0x0000009000007945 */ /* 0x000fe20003800000 */
[----:B------:R-:W-:Y:S11]  /*6c70*/  ISETP.NE.AND P0, PT, R82, RZ, PT ;  /* 0x000000ff5200720c */ /* 0x000ff60003f05270 */
[----:B------:R-:W-:Y:S05]  /*6c80*/  @P1 IMAD R80, R80, 0x1000, R81 ;  /* 0x0000100050501824 */ /* 0x000fea00078e0251 */
[----:B------:R-:W-:Y:S05]  /*6c90*/  @P1 IADD3 R3, PT, PT, R80, UR48, RZ ;  /* 0x0000003050031c10 */ /* 0x000fea000fffe0ff */
[----:B--2---:R-:W-:Y:S01]  /*6ca0*/  @P1 IMAD.IADD R0, R84, 0x1, R3 ;  /* 0x0000000154001824 */ /* 0x004fe200078e0203 */
[----:B------:R-:W-:Y:S06]  /*6cb0*/  @P0 BRA `(.L_x_119) ;  /* 0x00000000000c0947 */ /* 0x000fec0003800000 */
[----:B------:R-:W-:Y:S04]  /*6cc0*/  SHF.L.U32 R83, R83, 0x1f, RZ ;  /* 0x0000001f53537819 */ /* 0x000fe800000006ff */
[----:B------:R-:W2:Y:S02]  /*6cd0*/  SYNCS.PHASECHK.TRANS64.TRYWAIT P0, [R2+URZ+0x30], R83 ;  /* 0x00003053020075a7 */ /* 0x000ea400080011ff */
[----:B--2---:R-:W-:Y:S05]  /*6ce0*/  @!P0 BRA `(.L_x_120) ;  /* 0x0000001400808947 */ /* 0x004fea0003800000 */
.L_x_119:
[----:B------:R-:W-:Y:S05]  /*6cf0*/  BSYNC B0 ;  /* 0x0000000000007941 */ /* 0x000fea0003800000 */
.L_x_118:
[----:B------:R-:W-:Y:S11]  /*6d00*/  ISETP.NE.AND P0, PT, R85, RZ, PT ;  /* 0x000000ff5500720c */ /* 0x000ff60003f05270 */
[----:B------:R-:W-:Y:S02]  /*6d10*/  @!UPT UIADD3 URZ, UPT, UPT, URZ, URZ, URZ ;  /* 0x000000fffffff290 */ /* 0x000fe4000fffe0ff */
[----:B------:R3:W4:Y:S04]  /*6d20*/  @P0 LDS.128 R40, [R80+UR48+0x200] ;  /* 0x0002003050280984 */ /* 0x0007280008000c00 */
[----:B------:R3:W1:Y:S02]  /*6d30*/  @P0 LDS.128 R48, [R0+0x200] ;  /* 0x0002000000300984 */ /* 0x0006640000000c00 */
.L_x_117:
[----:B------:R-:W-:Y:S05]  /*6d40*/  BSYNC B1 ;  /* 0x0000000000017941 */ /* 0x000fea0003800000 */
.L_x_116:
[----:B------:R-:W-:Y:S05]  /*6d50*/  VIADD R3, R34, 0x10 ;  /* 0x0000001022037836 */ /* 0x000fea0000000000 */
[----:B------:R-:W-:Y:S04]  /*6d60*/  SHF.R.U32.HI R3, RZ, 0x15, R3 ;  /* 0x00000015ff037819 */ /* 0x000fe80000011603 */
[----:B------:R-:W-:Y:S11]  /*6d70*/  LOP3.LUT P0, RZ, R3, 0x3, R70, 0x48, !PT ;  /* 0x0000000303ff7812 */ /* 0x000ff60007804846 */
[----:B------:R-:W-:Y:S02]  /*6d80*/  @!UPT UIADD3 URZ, UPT, UPT, URZ, URZ, URZ ;  /* 0x000000fffffff290 */ /* 0x000fe4000fffe0ff */
[----:B------:R-:W-:Y:S05]  /*6d90*/  @!P0 BRA `(.L_x_121) ;  /* 0x0000000000408947 */ /* 0x000fea0003800000 */
[----:B------:R-:W5:Y:S01]  /*6da0*/  LDCU.64 UR8, c[0x4][0x70] ;  /* 0x01000e00ff0877ac */ /* 0x000f620008000a00 */
[----:B------:R-:W-:Y:S01]  /*6db0*/  MOV R3, 0x0 ;  /* 0x0000000000037802 */ /* 0x000fe20000000f00 */
[----:B------:R-:W-:Y:S02]  /*6dc0*/  HFMA2 R12, -RZ, RZ, 0, 5.9604644775390625e-08 ;  /* 0x00000001ff0c7431 */ /* 0x000fe400000001ff */
[----:B------:R-:W-:Y:S02]  /*6dd0*/  IMAD.MOV.U32 R8, RZ, RZ, 0x192 ;  /* 0x00000192ff087424 */ /* 0x000fe400078e00ff */
[----:B------:R-:W-:Y:S01]  /*6de0*/  IMAD.MOV.U32 R13, RZ, RZ, RZ ;  /* 0x000000ffff0d7224 */ /* 0x000fe200078e00ff */
[----:B------:R-:W3:Y:S01]  /*6df0*/  LDCU.64 UR6, c[0x4][0x78] ;  /* 0x01000f00ff0677ac */ /* 0x000ee20008000a00 */
[----:B--2---:R-:W2:Y:S01]  /*6e00*/  LDC.64 R2, c[0x4][R3] ;  /* 0x0100000003027b82 */ /* 0x004ea20000000a00 */
[----:B------:R-:W4:Y:S01]  /*6e10*/  LDCU.64 UR4, c[0x4][0x10] ;  /* 0x01000200ff0477ac */ /* 0x000f220008000a00 */
[----:B-----5:R-:W-:Y:S01]  /*6e20*/  MOV R5, UR9 ;  /* 0x0000000900057c02 */ /* 0x020fe20008000f00 */
[----:B------:R-:W-:Y:S01]  /*6e30*/  IMAD.U32 R4, RZ, RZ, UR8 ;  /* 0x00000008ff047e24 */ /* 0x000fe2000f8e00ff */
[----:B---3--:R-:W-:Y:S01]  /*6e40*/  MOV R7, UR7 ;  /* 0x0000000700077c02 */ /* 0x008fe20008000f00 */
[----:B------:R-:W-:Y:S01]  /*6e50*/  IMAD.U32 R6, RZ, RZ, UR6 ;  /* 0x00000006ff067e24 */ /* 0x000fe2000f8e00ff */
[----:B----4-:R-:W-:Y:S01]  /*6e60*/  MOV R11, UR5 ;  /* 0x00000005000b7c02 */ /* 0x010fe20008000f00 */
[----:B------:R-:W-:Y:S02]  /*6e70*/  IMAD.U32 R10, RZ, RZ, UR4 ;  /* 0x00000004ff0a7e24 */ /* 0x000fe4000f8e00ff */
[----:B------:R-:W-:Y:S07]  /*6e80*/  LEPC R20, `(.L_x_121) ;  /* 0x000000001014794e */ /* 0x000fee0000000000 */
[----:B-12---:R-:W-:Y:S05]  /*6e90*/  CALL.ABS.NOINC R2 ;  /* 0x0000000002007343 */ /* 0x006fea0003c00000 */
.L_x_121:
[----:B------:R-:W-:Y:S01]  /*6ea0*/  ISETP.NE.AND P0, PT, R74, RZ, PT ;  /* 0x000000ff4a00720c */ /* 0x000fe20003f05270 */
[----:B------:R-:W-:Y:S05]  /*6eb0*/  WARPSYNC.ALL ;  /* 0x0000000000007948 */ /* 0x000fea0003800000 */
[----:B------:R-:W-:Y:S01]  /*6ec0*/  R2UR UR4, R34 ;  /* 0x00000000220472ca */ /* 0x000fe200000e0000 */
[--C-:B----4-:R-:W-:Y:S01]  /*6ed0*/  HADD2.F32 R20, -RZ, R40.reuse.H0_H0 ;  /* 0x20000028ff147230 */ /* 0x110fe20000004100 */
[----:B------:R-:W-:Y:S01]  /*6ee0*/  MOV R81, UR43 ;  /* 0x0000002b00517c02 */ /* 0x000fe20008000f00 */
[----:B------:R-:W-:Y:S01]  /*6ef0*/  HADD2.F32 R36, -RZ, R40.H1_H1 ;  /* 0x30000028ff247230 */ /* 0x000fe20000004100 */
[----:B------:R-:W-:Y:S01]  /*6f00*/  IADD3 R76, PT, PT, R76, 0xb0, RZ ;  /* 0x000000b04c4c7810 */ /* 0x000fe20007ffe0ff */
[--C-:B------:R-:W-:Y:S01]  /*6f10*/  HADD2.F32 R21, -RZ, R41.reuse.H0_H0 ;  /* 0x20000029ff157230 */ /* 0x100fe20000004100 */
[----:B------:R-:W-:Y:S01]  /*6f20*/  LEA R82, R81, R68, 0xb ;  /* 0x0000004451527211 */ /* 0x000fe200078e58ff */
[----:B------:R-:W-:Y:S01]  /*6f30*/  HADD2.F32 R37, -RZ, R41.H1_H1 ;  /* 0x30000029ff257230 */ /* 0x000fe20000004100 */
[----:B------:R-:W-:Y:S01]  /*6f40*/  LOP3.LUT R76, R76, 0xfefffff8, RZ, 0xc0, !PT ;  /* 0xfefffff84c4c7812 */ /* 0x000fe200078ec0ff */
[--C-:B-1----:R-:W-:Y:S01]  /*6f50*/  HADD2.F32 R39, -RZ, R42.reuse.H0_H0 ;  /* 0x2000002aff277230 */ /* 0x102fe20000004100 */
[----:B------:R-:W-:Y:S01]  /*6f60*/  LEA R85, R82, UR48, 0x1 ;  /* 0x0000003052557c11 */ /* 0x000fe2000f8e08ff */
[----:B------:R-:W-:Y:S01]  /*6f70*/  HADD2.F32 R38, -RZ, R42.H1_H1 ;  /* 0x3000002aff267230 */ /* 0x000fe20000004100 */
[----:B------:R-:W-:Y:S01]  /*6f80*/  BSSY.RECONVERGENT B0, `(.L_x_122) ;  /* 0x000004f000007945 */ /* 0x000fe20003800200 */
[----:B------:R-:W1:Y:S01]  /*6f90*/  LDTM.x16 R4, tmem[UR4+0x10] ;  /* 0x00001004000479ee */ /* 0x000e620008240000 */
[----:B------:R-:W-:Y:S01]  /*6fa0*/  NOP ;  /* 0x0000000000007918 */ /* 0x000fe20000000000 */
[----:B-1----:R1:W-:Y:S01]  /*6fb0*/  SYNCS.ARRIVE.TRANS64.RED.A1T0 RZ, [R76+URZ], RZ ;  /* 0x000000ff4cff79a7 */ /* 0x0023e200081004ff */
[----:B------:R-:W-:Y:S01]  /*6fc0*/  IADD3 R84, PT, PT, R84, R85, RZ ;  /* 0x0000005554547210 */ /* 0x000fe20007ffe0ff */
[--C-:B------:R-:W-:Y:S02]  /*6fd0*/  HADD2.F32 R40, -RZ, R43.reuse.H0_H0 ;  /* 0x2000002bff287230 */ /* 0x100fe40000004100 */
[----:B------:R-:W-:Y:S02]  /*6fe0*/  HADD2.F32 R42, -RZ, R43.H1_H1 ;  /* 0x3000002bff2a7230 */ /* 0x000fe40000004100 */
        /* <DEDUP_REMOVED lines=8> */
[C---:B------:R-:W-:Y:S01]  /*7070*/  FMUL R4, R32.reuse, R4 ;  /* 0x0000000420047220 */ /* 0x040fe20000400000 */
[C---:B------:R-:W-:Y:S01]  /*7080*/  FMUL R5, R32.reuse, R5 ;  /* 0x0000000520057220 */ /* 0x040fe20000400000 */
[C---:B------:R-:W-:Y:S01]  /*7090*/  FMUL R6, R32.reuse, R6 ;  /* 0x0000000620067220 */ /* 0x040fe20000400000 */
[C---:B--23--:R-:W-:Y:S01]  /*70a0*/  FMUL R0, R32.reuse, R7 ;  /* 0x0000000720007220 */ /* 0x04cfe20000400000 */
[C---:B------:R-:W-:Y:S01]  /*70b0*/  FFMA R4, R35.reuse, R20, R4 ;  /* 0x0000001423047223 */ /* 0x040fe20000000004 */
[C---:B------:R-:W-:Y:S01]  /*70c0*/  FMUL R2, R32.reuse, R8 ;  /* 0x0000000820027220 */ /* 0x040fe20000400000 */
        /* <DEDUP_REMOVED lines=20> */
[----:B------:R-:W-:Y:S01]  /*7210*/  FFMA R15, R35, R46, R15 ;  /* 0x0000002e230f7223 */ /* 0x000fe2000000000f */
[----:B------:R-:W-:Y:S01]  /*7220*/  FMUL R19, R32, R19 ;  /* 0x0000001320137220 */ /* 0x000fe20000400000 */
[----:B------:R-:W-:Y:S01]  /*7230*/  F2FP.F16.F32.PACK_AB R64, R5, R4 ;  /* 0x000000040540723e */ /* 0x000fe200000000ff */
[C---:B------:R-:W-:Y:S01]  /*7240*/  FFMA R12, R35.reuse, R45, R12 ;  /* 0x0000002d230c7223 */ /* 0x040fe2000000000c */
        /* <DEDUP_REMOVED lines=20> */
[----:B------:R-:W-:Y:S02]  /*7390*/  UIADD3 UR12, UP0, UPT, UR54, 0x680, URZ ;  /* 0x00000680360c7890 */ /* 0x000fe4000ff1e0ff */
[----:B------:R-:W-:Y:S02]  /*73a0*/  ULEA UR4, UR43, UR48, 0xc ;  /* 0x000000302b047291 */ /* 0x000fe4000f8e60ff */
[----:B------:R-:W-:Y:S02]  /*73b0*/  UIADD3 UR9, UPT, UPT, UR41, 0x10, URZ ;  /* 0x0000001029097890 */ /* 0x000fe4000fffe0ff */
[----:B------:R-:W-:Y:S02]  /*73c0*/  UIADD3 UR8, UPT, UPT, UR4, 0x200, URZ ;  /* 0x0000020004087890 */ /* 0x000fe4000fffe0ff */
[----:B------:R-:W-:Y:S01]  /*73d0*/  UIADD3.X UR13, UPT, UPT, URZ, UR55, URZ, UP0, !UPT ;  /* 0x00000037ff0d7290 */ /* 0x000fe200087fe4ff */
[----:B------:R-:W-:Y:S01]  /*73e0*/  UMOV UR10, UR42 ;  /* 0x0000002a000a7c82 */ /* 0x000fe20008000000 */
[----:B------:R-:W-:Y:S01]  /*73f0*/  UMOV UR11, UR36 ;  /* 0x00000024000b7c82 */ /* 0x000fe20008000000 */
[----:B------:R-:W-:Y:S02]  /*7400*/  UIADD3 UR5, UPT, UPT, UR41, 0x30, URZ ;  /* 0x0000003029057890 */ /* 0x000fe4000fffe0ff */
[----:B------:R-:W-:Y:S01]  /*7410*/  UIADD3 UR4, UPT, UPT, UR4, 0xa00, URZ ;  /* 0x00000a0004047890 */ /* 0x000fe2000fffe0ff */
[----:B------:R-:W-:Y:S03]  /*7420*/  UMOV UR6, UR42 ;  /* 0x0000002a00067c82 */ /* 0x000fe60008000000 */
[----:B------:R2:W-:Y:S01]  /*7430*/  UTMASTG.3D [UR8], [UR12] ;  /* 0x000000080c0073b5 */ /* 0x0005e20008010000 */
[----:B------:R-:W-:Y:S04]  /*7440*/  UMOV UR7, UR36 ;  /* 0x0000002400077c82 */ /* 0x000fe80008000000 */
[----:B------:R2:W-:Y:S02]  /*7450*/  UTMASTG.3D [UR4], [UR12] ;  /* 0x000000040c0073b5 */ /* 0x0005e40008010000 */
[----:B--2---:R0:W-:Y:S02]  /*7460*/  UTMACMDFLUSH ;  /* 0x00000000000079b7 */ /* 0x0041e40000000000 */
.L_x_123:
[----:B------:R-:W-:Y:S05]  /*7470*/  BSYNC.RECONVERGENT B0 ;  /* 0x0000000000007941 */ /* 0x000fea0003800200 */
.L_x_122:
[----:B------:R-:W-:Y:S01]  /*7480*/  UIADD3 UR43, UPT, UPT, UR43, 0x1, URZ ;  /* 0x000000012b2b7890 */ /* 0x000fe2000fffe0ff */
[----:B------:R-:W-:Y:S03]  /*7490*/  BSSY.RECONVERGENT B0, `(.L_x_124) ;  /* 0x0000008000007945 */ /* 0x000fe60003800200 */
[----:B------:R-:W-:Y:S04]  /*74a0*/  UISETP.NE.AND UP0, UPT, UR43, 0x3, UPT ;  /* 0x000000032b00788c */ /* 0x000fe8000bf05270 */
[----:B------:R-:W-:Y:S02]  /*74b0*/  UISETP.EQ.XOR UP1, UPT, UR40, 0x3, !UP0 ;  /* 0x000000032800788c */ /* 0x000fe4000c722a70 */
[----:B------:R-:W-:Y:S02]  /*74c0*/  USEL UR56, UR43, URZ, UP0 ;  /* 0x000000ff2b387287 */ /* 0x000fe40008000000 */
[----:B------:R-:W-:Y:S04]  /*74d0*/  USEL UR4, URZ, 0x1, !UP1 ;  /* 0x00000001ff047887 */ /* 0x000fe8000c800000 */
[----:B------:R-:W-:Y:S01]  /*74e0*/  ULOP3.LUT UR51, UR51, UR4, URZ, 0x3c, !UPT ;  /* 0x0000000433337292 */ /* 0x000fe2000f8e3cff */
[----:B------:R-:W-:Y:S11]  /*74f0*/  @P0 BRA `(.L_x_125) ;  /* 0x0000000000040947 */ /* 0x000ff60003800000 */
[----:B------:R-:W-:Y:S04]  /*7500*/  DEPBAR.LE SB0, 0x1 ;  /* 0x000080400000791a */ /* 0x000fe80000000000 */
.L_x_125:
[----:B------:R-:W-:Y:S05]  /*7510*/  BSYNC.RECONVERGENT B0 ;  /* 0x0000000000007941 */ /* 0x000fea0003800200 */
.L_x_124:
[----:B------:R-:W-:Y:S01]  /*7520*/  BAR.SYNC.DEFER_BLOCKING 0x1, 0x80 ;  /* 0x0042000000007b1d */ /* 0x000fe20000010000 */
[----:B------:R-:W-:Y:S01]  /*7530*/  UISETP.NE.AND UP0, UPT, UR50, -0x2, UPT ;  /* 0xfffffffe3200788c */ /* 0x000fe2000bf05270 */
[----:B------:R-:W-:Y:S08]  /*7540*/  IADD3 R0, PT, PT, R30, 0x1, RZ ;  /* 0x000000011e007810 */ /* 0x000ff00007ffe0ff */
[----:B------:R-:W-:Y:S05]  /*7550*/  BRA.U !UP0, `(.L_x_126) ;  /* 0x0000000108287547 */ /* 0x000fea000b800000 */
[----:B------:R-:W-:Y:S01]  /*7560*/  ISETP.NE.AND P0, PT, R79, RZ, PT ;  /* 0x000000ff4f00720c */ /* 0x000fe20003f05270 */
[----:B------:R-:W-:Y:S01]  /*7570*/  IMAD.U32 R3, RZ, RZ, UR49 ;  /* 0x00000031ff037e24 */ /* 0x000fe2000f8e00ff */
[----:B------:R-:W-:Y:S01]  /*7580*/  UIADD3 UR49, UPT, UPT, UR49, 0x1, URZ ;  /* 0x0000000131317890 */ /* 0x000fe2000fffe0ff */
[----:B------:R-:W-:Y:S03]  /*7590*/  IMAD.U32 R2, RZ, RZ, UR37 ;  /* 0x00000025ff027e24 */ /* 0x000fe6000f8e00ff */
[----:B------:R-:W-:Y:S04]  /*75a0*/  UISETP.NE.AND UP0, UPT, UR49, 0x3, UPT ;  /* 0x000000033100788c */ /* 0x000fe8000bf05270 */
[----:B------:R-:W-:Y:S03]  /*75b0*/  USEL UR49, UR49, URZ, UP0 ;  /* 0x000000ff31317287 */ /* 0x000fe60008000000 */
[----:B------:R-:W-:Y:S05]  /*75c0*/  @P0 LEA R3, R3, UR48, 0x3 ;  /* 0x0000003003030c11 */ /* 0x000fea000f8e18ff */
[----:B------:R-:W-:Y:S05]  /*75d0*/  @P0 VIADD R3, R3, 0x48 ;  /* 0x0000004803030836 */ /* 0x000fea0000000000 */
[----:B------:R-:W-:Y:S04]  /*75e0*/  @P0 PRMT R2, R2, 0x654, R3 ;  /* 0x0000065402020816 */ /* 0x000fe80000000003 */
[----:B------:R2:W-:Y:S03]  /*75f0*/  @P0 SYNCS.ARRIVE.TRANS64.RED.A1T0 RZ, [R2+URZ], RZ ;  /* 0x000000ff02ff09a7 */ /* 0x0005e600081004ff */
.L_x_126:
[----:B------:R-:W-:Y:S01]  /*7600*/  ISETP.NE.AND P2, PT, R75, RZ, PT ;  /* 0x000000ff4b00720c */ /* 0x000fe20003f45270 */
[----:B------:R-:W-:Y:S01]  /*7610*/  UIADD3 UR50, UPT, UPT, UR50, 0x2, URZ ;  /* 0x0000000232327890 */ /* 0x000fe2000fffe0ff */
[----:B------:R-:W-:Y:S01]  /*7620*/  ISETP.NE.AND P0, PT, R78, 0x2, PT ;  /* 0x000000024e00780c */ /* 0x000fe20003f05270 */
[----:B------:R-:W-:Y:S01]  /*7630*/  IMAD.IADD R20, R29, 0x1, R58 ;  /* 0x000000011d147824 */ /* 0x000fe200078e023a */
[----:B------:R-:W-:Y:S01]  /*7640*/  ISETP.NE.AND P1, PT, R0, 0x4, PT ;  /* 0x000000040000780c */ /* 0x000fe20003f25270 */
[----:B------:R-:W-:Y:S01]  /*7650*/  IMAD.IADD R21, R31, 0x1, R60 ;  /* 0x000000011f157824 */ /* 0x000fe200078e023c */
[----:B------:R-:W-:Y:S02]  /*7660*/  SEL R3, RZ, 0x1, P0 ;  /* 0x00000001ff037807 */ /* 0x000fe40000000000 */
[----:B--2---:R-:W-:Y:S02]  /*7670*/  SEL R2, RZ, 0x1, P1 ;  /* 0x00000001ff027807 */ /* 0x004fe40000800000 */
[----:B------:R-:W-:Y:S02]  /*7680*/  LOP3.LUT R72, R72, R3, RZ, 0x3c, !PT ;  /* 0x0000000348487212 */ /* 0x000fe400078e3cff */
[----:B------:R-:W-:Y:S02]  /*7690*/  LOP3.LUT R73, R73, R2, RZ, 0x3c, !PT ;  /* 0x0000000249497212 */ /* 0x000fe400078e3cff */
[----:B------:R-:W-:Y:S02]  /*76a0*/  @P2 R2UR UR36, R71 ;  /* 0x00000000472422ca */ /* 0x000fe400000e0000 */
[----:B------:R-:W-:Y:S02]  /*76b0*/  SEL R78, R78, RZ, P0 ;  /* 0x000000ff4e4e7207 */ /* 0x000fe40000000000 */
[----:B------:R-:W-:Y:S01]  /*76c0*/  SEL R30, R0, RZ, P1 ;  /* 0x000000ff001e7207 */ /* 0x000fe20000800000 */
[----:B------:R-:W-:Y:S10]  /*76d0*/  @P2 BRA `(.L_x_127) ;  /* 0xffffffdc00c82947 */ /* 0x000ff4000383ffff */
[----:B------:R-:W-:-:S09]  /*76e0*/  UISETP.NE.AND UP0, UPT, UR53, URZ, UPT ;  /* 0x000000ff3500728c */ /* 0x000fd2000bf05270 */
[----:B------:R-:W-:Y:S05]  /*76f0*/  BRA.U !UP0, `(.L_x_128) ;  /* 0x0000000108487547 */ /* 0x000fea000b800000 */
[----:B------:R-:W2:Y:S02]  /*7700*/  LDCU.64 UR4, c[0x0][0x890] ;  /* 0x00011200ff0477ac */ /* 0x000ea40008000a00 */
[----:B--2---:R-:W-:-:S04]  /*7710*/  UISETP.NE.U32.AND UP0, UPT, UR4, URZ, UPT ;  /* 0x000000ff0400728c */ /* 0x004fc8000bf05070 */
[----:B------:R-:W-:-:S09]  /*7720*/  UISETP.NE.AND.EX UP0, UPT, UR5, URZ, UPT, UP0 ;  /* 0x000000ff0500728c */ /* 0x000fd2000bf05300 */
[----:B------:R-:W-:Y:S05]  /*7730*/  BRA.U UP0, `(.L_x_129) ;  /* 0x00000001000c7547 */ /* 0x000fea000b800000 */
[----:B------:R-:W-:-:S13]  /*7740*/  FSETP.NEU.AND P0, PT, R35, RZ, PT ;  /* 0x000000ff2300720b */ /* 0x000fda0003f0d000 */
[----:B------:R-:W-:Y:S05]  /*7750*/  @!P0 EXIT ;  /* 0x000000000000894d */ /* 0x000fea0003800000 */
[----:B------:R-:W-:Y:S05]  /*7760*/  BRA `(.L_x_128) ;  /* 0x00000000002c7947 */ /* 0x000fea0003800000 */
.L_x_129:
[----:B------:R-:W-:Y:S01]  /*7770*/  ISETP.NE.AND P0, PT, R77, RZ, PT ;  /* 0x000000ff4d00720c */ /* 0x000fe20003f05270 */
[----:B------:R-:W-:-:S12]  /*7780*/  BSSY.RECONVERGENT B0, `(.L_x_128) ;  /* 0x0000009000007945 */ /* 0x000fd80003800200 */
[----:B------:R-:W-:Y:S05]  /*7790*/  @P0 BRA `(.L_x_130) ;  /* 0x0000000000140947 */ /* 0x000fea0003800000 */
[----:B------:R-:W2:Y:S02]  /*77a0*/  LDCU.64 UR4, c[0x0][0x888] ;  /* 0x00011100ff0477ac */ /* 0x000ea40008000a00 */
[----:B--2---:R-:W-:-:S04]  /*77b0*/  ISETP.NE.U32.AND P0, PT, RZ, UR4, PT ;  /* 0x00000004ff007c0c */ /* 0x004fc8000bf05070 */
[----:B------:R-:W-:-:S13]  /*77c0*/  ISETP.NE.AND.EX P0, PT, RZ, UR5, PT, P0 ;  /* 0x00000005ff007c0c */ /* 0x000fda000bf05300 */
[----:B------:R-:W-:Y:S05]  /*77d0*/  @!P0 EXIT ;  /* 0x000000000000894d */ /* 0x000fea0003800000 */
[----:B------:R-:W-:Y:S05]  /*77e0*/  BRA `(.L_x_131) ;  /* 0x0000000000087947 */ /* 0x000fea0003800000 */
.L_x_130:
[----:B------:R-:W-:-:S13]  /*77f0*/  FSETP.NEU.AND P0, PT, R35, RZ, PT ;  /* 0x000000ff2300720b */ /* 0x000fda0003f0d000 */
[----:B------:R-:W-:Y:S05]  /*7800*/  @!P0 EXIT ;  /* 0x000000000000894d */ /* 0x000fea0003800000 */
.L_x_131:
[----:B------:R-:W-:Y:S05]  /*7810*/  BSYNC.RECONVERGENT B0 ;  /* 0x0000000000007941 */ /* 0x000fea0003800200 */
.L_x_128:
[----:B------:R-:W-:Y:S01]  /*7820*/  ULEA UR4, UR49, UR48, 0x3 ;  /* 0x0000003031047291 */ /* 0x000fe2000f8e18ff */
[----:B------:R-:W-:-:S04]  /*7830*/  DEPBAR.LE SB0, 0x0 ;  /* 0x000080000000791a */ /* 0x000fc80000000000 */
[----:B------:R-:W-:-:S04]  /*7840*/  UIADD3 UR4, UPT, UPT, UR4, 0x48, URZ ;  /* 0x0000004804047890 */ /* 0x000fc8000fffe0ff */
[----:B------:R-:W-:-:S09]  /*7850*/  UPRMT UR4, UR37, 0x654, UR4 ;  /* 0x0000065425047896 */ /* 0x000fd20008000004 */
[----:B------:R-:W-:Y:S01]  /*7860*/  SYNCS.ARRIVE.TRANS64.RED.A1T0 RZ, [UR4], RZ ;  /* 0x000000ffffff79a7 */ /* 0x000fe20008100404 */
[----:B------:R-:W-:Y:S05]  /*7870*/  EXIT ;  /* 0x000000000000794d */ /* 0x000fea0003800000 */
.L_x_24:
[----:B--2---:R2:W4:Y:S02]  /*7880*/  SYNCS.PHASECHK.TRANS64.TRYWAIT P0, [R3+URZ+0xe0], R2 ;  /* 0x0000e002030075a7 */ /* 0x00452400080011ff */
[----:B----4-:R-:W-:Y:S05]  /*7890*/  @!P0 NANOSLEEP.SYNCS 0x989680 ;  /* 0x009896800000895d */ /* 0x010fea0003900000 */
[----:B------:R-:W4:Y:S02]  /*78a0*/  @!P0 SYNCS.PHASECHK.TRANS64 P0, [R3+URZ+0xe0], R2 ;  /* 0x0000e002030085a7 */ /* 0x000f2400080010ff */
[----:B----4-:R-:W-:Y:S05]  /*78b0*/  @!P0 BRA `(.L_x_24) ;  /* 0xfffffffc00f08947 */ /* 0x010fea000383ffff */
[----:B------:R-:W-:Y:S05]  /*78c0*/  BRA `(.L_x_132) ;  /* 0xffffff9c00c47947 */ /* 0x000fea000383ffff */
.L_x_27:
[----:B-1----:R-:W-:-:S07]  /*78d0*/  MOV R2, UR33 ;  /* 0x0000002100027c02 */ /* 0x002fce0008000f00 */
.L_x_133:
[----:B-1----:R1:W2:Y:S02]  /*78e0*/  SYNCS.PHASECHK.TRANS64.TRYWAIT P0, [R2+URZ+0x18], R5 ;  /* 0x00001805020075a7 */ /* 0x0022a400080011ff */
[----:B--2---:R-:W-:Y:S05]  /*78f0*/  @!P0 NANOSLEEP.SYNCS 0x989680 ;  /* 0x009896800000895d */ /* 0x004fea0003900000 */
[----:B------:R-:W2:Y:S02]  /*7900*/  @!P0 SYNCS.PHASECHK.TRANS64 P0, [R2+URZ+0x18], R5 ;  /* 0x00001805020085a7 */ /* 0x000ea400080010ff */
[----:B--2---:R-:W-:Y:S05]  /*7910*/  @!P0 BRA `(.L_x_133) ;  /* 0xfffffffc00f08947 */ /* 0x004fea000383ffff */
[----:B------:R-:W-:Y:S05]  /*7920*/  BRA `(.L_x_26) ;  /* 0xffffffa0002c7947 */ /* 0x000fea000383ffff */
.L_x_34:
[----:B-1----:R-:W-:-:S07]  /*7930*/  MOV R2, UR33 ;  /* 0x0000002100027c02 */ /* 0x002fce0008000f00 */
.L_x_134:
[----:B-1----:R1:W2:Y:S02]  /*7940*/  SYNCS.PHASECHK.TRANS64.TRYWAIT P0, [R2+URZ+0x18], R5 ;  /* 0x00001805020075a7 */ /* 0x0022a400080011ff */
[----:B--2---:R-:W-:Y:S05]  /*7950*/  @!P0 NANOSLEEP.SYNCS 0x989680 ;  /* 0x009896800000895d */ /* 0x004fea0003900000 */
[----:B------:R-:W2:Y:S02]  /*7960*/  @!P0 SYNCS.PHASECHK.TRANS64 P0, [R2+URZ+0x18], R5 ;  /* 0x00001805020085a7 */ /* 0x000ea400080010ff */
[----:B--2---:R-:W-:Y:S05]  /*7970*/  @!P0 BRA `(.L_x_134) ;  /* 0xfffffffc00f08947 */ /* 0x004fea000383ffff */
[----:B------:R-:W-:Y:S05]  /*7980*/  BRA `(.L_x_33) ;  /* 0xffffffa400187947 */ /* 0x000fea000383ffff */
.L_x_39:
[----:B-1----:R1:W2:Y:S02]  /*7990*/  SYNCS.PHASECHK.TRANS64.TRYWAIT P0, [R2+URZ+0x70], R3 ;  /* 0x00007003020075a7 */ /* 0x0022a400080011ff */
[----:B--2---:R-:W-:Y:S05]  /*79a0*/  @!P0 NANOSLEEP.SYNCS 0x989680 ;  /* 0x009896800000895d */ /* 0x004fea0003900000 */
[----:B------:R-:W2:Y:S02]  /*79b0*/  @!P0 SYNCS.PHASECHK.TRANS64 P0, [R2+URZ+0x70], R3 ;  /* 0x00007003020085a7 */ /* 0x000ea400080010ff */
[----:B--2---:R-:W-:Y:S05]  /*79c0*/  @!P0 BRA `(.L_x_39) ;  /* 0xfffffffc00f08947 */ /* 0x004fea000383ffff */
[----:B------:R-:W-:Y:S05]  /*79d0*/  BRA `(.L_x_135) ;  /* 0xffffffa400e47947 */ /* 0x000fea000383ffff */
.L_x_43:
[----:B---3--:R-:W-:-:S07]  /*79e0*/  MOV R0, UR5 ;  /* 0x0000000500007c02 */ /* 0x008fce0008000f00 */
.L_x_136:
[----:B-1----:R1:W2:Y:S02]  /*79f0*/  SYNCS.PHASECHK.TRANS64.TRYWAIT P0, [R0+URZ], R3 ;  /* 0x00000003000075a7 */ /* 0x0022a400080011ff */
[----:B--2---:R-:W-:Y:S05]  /*7a00*/  @!P0 NANOSLEEP.SYNCS 0x989680 ;  /* 0x009896800000895d */ /* 0x004fea0003900000 */
[----:B------:R-:W2:Y:S02]  /*7a10*/  @!P0 SYNCS.PHASECHK.TRANS64 P0, [R0+URZ], R3 ;  /* 0x00000003000085a7 */ /* 0x000ea400080010ff */
[----:B--2---:R-:W-:Y:S05]  /*7a20*/  @!P0 BRA `(.L_x_136) ;  /* 0xfffffffc00f08947 */ /* 0x004fea000383ffff */
[----:B------:R-:W-:Y:S05]  /*7a30*/  BRA `(.L_x_137) ;  /* 0xffffffac00547947 */ /* 0x000fea000383ffff */
.L_x_44:
[----:B---3--:R-:W-:-:S07]  /*7a40*/  MOV R0, UR5 ;  /* 0x0000000500007c02 */ /* 0x008fce0008000f00 */
.L_x_138:
[----:B-1----:R1:W2:Y:S02]  /*7a50*/  SYNCS.PHASECHK.TRANS64.TRYWAIT P0, [R0+URZ], R3 ;  /* 0x00000003000075a7 */ /* 0x0022a400080011ff */
[----:B--2---:R-:W-:Y:S05]  /*7a60*/  @!P0 NANOSLEEP.SYNCS 0x989680 ;  /* 0x009896800000895d */ /* 0x004fea0003900000 */
[----:B------:R-:W2:Y:S02]  /*7a70*/  @!P0 SYNCS.PHASECHK.TRANS64 P0, [R0+URZ], R3 ;  /* 0x00000003000085a7 */ /* 0x000ea400080010ff */
[----:B--2---:R-:W-:Y:S05]  /*7a80*/  @!P0 BRA `(.L_x_138) ;  /* 0xfffffffc00f08947 */ /* 0x004fea000383ffff */
[----:B------:R-:W-:Y:S05]  /*7a90*/  BRA `(.L_x_139) ;  /* 0xffffffac00607947 */ /* 0x000fea000383ffff */
.L_x_47:
[----:B-1----:R1:W2:Y:S02]  /*7aa0*/  SYNCS.PHASECHK.TRANS64.TRYWAIT P0, [R0+URZ+0xd0], R5 ;  /* 0x0000d005000075a7 */ /* 0x0022a400080011ff */
[----:B--2---:R-:W-:Y:S05]  /*7ab0*/  @!P0 NANOSLEEP.SYNCS 0x989680 ;  /* 0x009896800000895d */ /* 0x004fea0003900000 */
[----:B------:R-:W2:Y:S02]  /*7ac0*/  @!P0 SYNCS.PHASECHK.TRANS64 P0, [R0+URZ+0xd0], R5 ;  /* 0x0000d005000085a7 */ /* 0x000ea400080010ff */
[----:B--2---:R-:W-:Y:S05]  /*7ad0*/  @!P0 BRA `(.L_x_47) ;  /* 0xfffffffc00f08947 */ /* 0x004fea000383ffff */
[----:B------:R-:W-:Y:S05]  /*7ae0*/  BRA `(.L_x_140) ;  /* 0xffffffac00c07947 */ /* 0x000fea000383ffff */
.L_x_48:
[----:B------:R-:W-:-:S07]  /*7af0*/  MOV R0, UR5 ;  /* 0x0000000500007c02 */ /* 0x000fce0008000f00 */
.L_x_141:
[----:B-1----:R1:W2:Y:S02]  /*7b00*/  SYNCS.PHASECHK.TRANS64.TRYWAIT P0, [R0+URZ+0x80], R7 ;  /* 0x00008007000075a7 */ /* 0x0022a400080011ff */
[----:B--2---:R-:W-:Y:S05]  /*7b10*/  @!P0 NANOSLEEP.SYNCS 0x989680 ;  /* 0x009896800000895d */ /* 0x004fea0003900000 */
[----:B------:R-:W2:Y:S02]  /*7b20*/  @!P0 SYNCS.PHASECHK.TRANS64 P0, [R0+URZ+0x80], R7 ;  /* 0x00008007000085a7 */ /* 0x000ea400080010ff */
[----:B--2---:R-:W-:Y:S05]  /*7b30*/  @!P0 BRA `(.L_x_141) ;  /* 0xfffffffc00f08947 */ /* 0x004fea000383ffff */
[----:B------:R-:W-:Y:S05]  /*7b40*/  BRA `(.L_x_142) ;  /* 0xffffffac00d07947 */ /* 0x000fea000383ffff */
.L_x_49:
[----:B-1----:R1:W2:Y:S02]  /*7b50*/  SYNCS.PHASECHK.TRANS64.TRYWAIT P1, [R0+URZ+0x70], R5 ;  /* 0x00007005000075a7 */ /* 0x0022a400080211ff */
[----:B--2---:R-:W-:Y:S05]  /*7b60*/  @!P1 NANOSLEEP.SYNCS 0x989680 ;  /* 0x009896800000995d */ /* 0x004fea0003900000 */
[----:B------:R-:W2:Y:S02]  /*7b70*/  @!P1 SYNCS.PHASECHK.TRANS64 P1, [R0+URZ+0x70], R5 ;  /* 0x00007005000095a7 */ /* 0x000ea400080210ff */
[----:B--2---:R-:W-:Y:S05]  /*7b80*/  @!P1 BRA `(.L_x_49) ;  /* 0xfffffffc00f09947 */ /* 0x004fea000383ffff */
[----:B------:R-:W-:Y:S05]  /*7b90*/  BRA `(.L_x_143) ;  /* 0xffffffb000007947 */ /* 0x000fea000383ffff */
.L_x_52:
[----:B------:R-:W-:-:S07]  /*7ba0*/  MOV R0, UR5 ;  /* 0x0000000500007c02 */ /* 0x000fce0008000f00 */
.L_x_144:
[----:B-1----:R1:W2:Y:S02]  /*7bb0*/  SYNCS.PHASECHK.TRANS64.TRYWAIT P0, [R0+URZ+0x80], R3 ;  /* 0x00008003000075a7 */ /* 0x0022a400080011ff */
[----:B--2---:R-:W-:Y:S05]  /*7bc0*/  @!P0 NANOSLEEP.SYNCS 0x989680 ;  /* 0x009896800000895d */ /* 0x004fea0003900000 */
[----:B------:R-:W2:Y:S02]  /*7bd0*/  @!P0 SYNCS.PHASECHK.TRANS64 P0, [R0+URZ+0x80], R3 ;  /* 0x00008003000085a7 */ /* 0x000ea400080010ff */
[----:B--2---:R-:W-:Y:S05]  /*7be0*/  @!P0 BRA `(.L_x_144) ;  /* 0xfffffffc00f08947 */ /* 0x004fea000383ffff */
[----:B------:R-:W-:Y:S05]  /*7bf0*/  BRA `(.L_x_51) ;  /* 0xffffffb000547947 */ /* 0x000fea000383ffff */
.L_x_61:
[----:B-1----:R-:W-:-:S04]  /*7c00*/  MOV R4, UR6 ;  /* 0x0000000600047c02 */ /* 0x002fc80008000f00 */
[----:B------:R1:W2:Y:S03]  /*7c10*/  SYNCS.PHASECHK.TRANS64.TRYWAIT P0, [R4+URZ+0x8], R5 ;  /* 0x00000805040075a7 */ /* 0x0002a600080011ff */
[----:B--2---:R-:W-:Y:S05]  /*7c20*/  @!P0 NANOSLEEP.SYNCS 0x989680 ;  /* 0x009896800000895d */ /* 0x004fea0003900000 */
[----:B------:R-:W2:Y:S02]  /*7c30*/  @!P0 SYNCS.PHASECHK.TRANS64 P0, [R4+URZ+0x8], R5 ;  /* 0x00000805040085a7 */ /* 0x000ea400080010ff */
[----:B--2---:R-:W-:Y:S05]  /*7c40*/  @!P0 BRA `(.L_x_61) ;  /* 0xfffffffc00ec8947 */ /* 0x004fea000383ffff */
[----:B------:R-:W-:Y:S05]  /*7c50*/  BRA `(.L_x_60) ;  /* 0xffffffb400087947 */ /* 0x000fea000383ffff */
.L_x_63:
[----:B------:R-:W-:Y:S01]  /*7c60*/  BSSY B0, `(.L_x_145) ;  /* 0x0000006000007945 */ /* 0x000fe20003800000 */
[----:B------:R-:W-:-:S07]  /*7c70*/  MOV R15, 0xffffffff ;  /* 0xffffffff000f7802 */ /* 0x000fce0000000f00 */
[----:B-1---5:R-:W-:Y:S05]  /*7c80*/  WARPSYNC.COLLECTIVE R15, `(.L_x_146) ;  /* 0x000000000f0c7348 */ /* 0x022fea0003c00000 */
[----:B------:R-:W-:Y:S02]  /*7c90*/  ELECT P6, UR79, PT ;  /* 0x00000000004f782f */ /* 0x000fe400038c0000 */
[----:B------:R-:W-:Y:S01]  /*7ca0*/  MOV R14, UR79 ;  /* 0x0000004f000e7c02 */ /* 0x000fe20008000f00 */
[----:B-1---5:R-:W-:Y:S10]  /*7cb0*/  ENDCOLLECTIVE ;  /* 0x000000000000791b */ /* 0x022ff40003800000 */
.L_x_146:
[----:B------:R-:W-:Y:S05]  /*7cc0*/  BSYNC B0 ;  /* 0x0000000000007941 */ /* 0x000fea0003800000 */
.L_x_145:
[----:B------:R-:W-:Y:S05]  /*7cd0*/  BRA `(.L_x_147) ;  /* 0xffffffb400387947 */ /* 0x000fea000383ffff */
.L_x_65:
[----:B-1----:R-:W-:-:S04]  /*7ce0*/  MOV R2, UR6 ;  /* 0x0000000600027c02 */ /* 0x002fc80008000f00 */
[----:B------:R1:W2:Y:S03]  /*7cf0*/  SYNCS.PHASECHK.TRANS64.TRYWAIT P0, [R2+URZ+0x8], R3 ;  /* 0x00000803020075a7 */ /* 0x0002a600080011ff */
[----:B--2---:R-:W-:Y:S05]  /*7d00*/  @!P0 NANOSLEEP.SYNCS 0x989680 ;  /* 0x009896800000895d */ /* 0x004fea0003900000 */
[----:B------:R-:W2:Y:S02]  /*7d10*/  @!P0 SYNCS.PHASECHK.TRANS64 P0, [R2+URZ+0x8], R3 ;  /* 0x00000803020085a7 */ /* 0x000ea400080010ff */
[----:B--2---:R-:W-:Y:S05]  /*7d20*/  @!P0 BRA `(.L_x_65) ;  /* 0xfffffffc00ec8947 */ /* 0x004fea000383ffff */
[----:B------:R-:W-:Y:S05]  /*7d30*/  BRA `(.L_x_64) ;  /* 0xffffffb4003c7947 */ /* 0x000fea000383ffff */
.L_x_66:
[----:B-1----:R1:W2:Y:S02]  /*7d40*/  SYNCS.PHASECHK.TRANS64.TRYWAIT P0, [R0+URZ+0x70], R5 ;  /* 0x00007005000075a7 */ /* 0x0022a400080011ff */
[----:B--2---:R-:W-:Y:S05]  /*7d50*/  @!P0 NANOSLEEP.SYNCS 0x989680 ;  /* 0x009896800000895d */ /* 0x004fea0003900000 */
[----:B------:R-:W2:Y:S02]  /*7d60*/  @!P0 SYNCS.PHASECHK.TRANS64 P0, [R0+URZ+0x70], R5 ;  /* 0x00007005000085a7 */ /* 0x000ea400080010ff */
[----:B--2---:R-:W-:Y:S05]  /*7d70*/  @!P0 BRA `(.L_x_66) ;  /* 0xfffffffc00f08947 */ /* 0x004fea000383ffff */
[----:B------:R-:W-:Y:S05]  /*7d80*/  BRA `(.L_x_148) ;  /* 0xffffffb800487947 */ /* 0x000fea000383ffff */
.L_x_68:
[----:B------:R-:W-:-:S07]  /*7d90*/  MOV R0, UR8 ;  /* 0x0000000800007c02 */ /* 0x000fce0008000f00 */
.L_x_149:
[----:B-1----:R1:W2:Y:S02]  /*7da0*/  SYNCS.PHASECHK.TRANS64.TRYWAIT P0, [R0+URZ+0xb0], R5 ;  /* 0x0000b005000075a7 */ /* 0x0022a400080011ff */
[----:B--2---:R-:W-:Y:S05]  /*7db0*/  @!P0 NANOSLEEP.SYNCS 0x989680 ;  /* 0x009896800000895d */ /* 0x004fea0003900000 */
[----:B------:R-:W2:Y:S02]  /*7dc0*/  @!P0 SYNCS.PHASECHK.TRANS64 P0, [R0+URZ+0xb0], R5 ;  /* 0x0000b005000085a7 */ /* 0x000ea400080010ff */
[----:B--2---:R-:W-:Y:S05]  /*7dd0*/  @!P0 BRA `(.L_x_149) ;  /* 0xfffffffc00f08947 */ /* 0x004fea000383ffff */
[----:B------:R-:W-:Y:S05]  /*7de0*/  BRA `(.L_x_150) ;  /* 0xffffffb800947947 */ /* 0x000fea000383ffff */
.L_x_71:
[----:B------:R-:W-:Y:S07]  /*7df0*/  MOV R0, UR14 ;  /* 0x0000000e00007c02 */ /* 0x000fee0008000f00 */
.L_x_151:
[----:B-1----:R1:W2:Y:S02]  /*7e00*/  SYNCS.PHASECHK.TRANS64.TRYWAIT P0, [R0+URZ], R5 ;  /* 0x00000005000075a7 */ /* 0x0022a400080011ff */
[----:B--2---:R-:W-:Y:S05]  /*7e10*/  @!P0 NANOSLEEP.SYNCS 0x989680 ;  /* 0x009896800000895d */ /* 0x004fea0003900000 */
[----:B------:R-:W2:Y:S02]  /*7e20*/  @!P0 SYNCS.PHASECHK.TRANS64 P0, [R0+URZ], R5 ;  /* 0x00000005000085a7 */ /* 0x000ea400080010ff */
[----:B--2---:R-:W-:Y:S05]  /*7e30*/  @!P0 BRA `(.L_x_151) ;  /* 0xfffffffc00f08947 */ /* 0x004fea000383ffff */
[----:B------:R-:W-:Y:S05]  /*7e40*/  BRA `(.L_x_70) ;  /* 0xffffffb800a87947 */ /* 0x000fea000383ffff */
.L_x_75:
[----:B-1----:R-:W-:-:S07]  /*7e50*/  MOV R0, UR8 ;  /* 0x0000000800007c02 */ /* 0x002fce0008000f00 */
.L_x_152:
[----:B-1----:R1:W2:Y:S02]  /*7e60*/  SYNCS.PHASECHK.TRANS64.TRYWAIT P0, [R0+URZ], R3 ;  /* 0x00000003000075a7 */ /* 0x0022a400080011ff */
[----:B--2---:R-:W-:Y:S05]  /*7e70*/  @!P0 NANOSLEEP.SYNCS 0x989680 ;  /* 0x009896800000895d */ /* 0x004fea0003900000 */
[----:B------:R-:W2:Y:S02]  /*7e80*/  @!P0 SYNCS.PHASECHK.TRANS64 P0, [R0+URZ], R3 ;  /* 0x00000003000085a7 */ /* 0x000ea400080010ff */
[----:B--2---:R-:W-:Y:S05]  /*7e90*/  @!P0 BRA `(.L_x_152) ;  /* 0xfffffffc00f08947 */ /* 0x004fea000383ffff */
[----:B------:R-:W-:Y:S05]  /*7ea0*/  BRA `(.L_x_153) ;  /* 0xffffffbc00ec7947 */ /* 0x000fea000383ffff */
.L_x_76:
[----:B------:R-:W-:-:S07]  /*7eb0*/  MOV R0, UR8 ;  /* 0x0000000800007c02 */ /* 0x000fce0008000f00 */
.L_x_154:
[----:B-1----:R1:W2:Y:S02]  /*7ec0*/  SYNCS.PHASECHK.TRANS64.TRYWAIT P0, [R0+URZ], R3 ;  /* 0x00000003000075a7 */ /* 0x0022a400080011ff */
[----:B--2---:R-:W-:Y:S05]  /*7ed0*/  @!P0 NANOSLEEP.SYNCS 0x989680 ;  /* 0x009896800000895d */ /* 0x004fea0003900000 */
[----:B------:R-:W2:Y:S02]  /*7ee0*/  @!P0 SYNCS.PHASECHK.TRANS64 P0, [R0+URZ], R3 ;  /* 0x00000003000085a7 */ /* 0x000ea400080010ff */
[----:B--2---:R-:W-:Y:S05]  /*7ef0*/  @!P0 BRA `(.L_x_154) ;  /* 0xfffffffc00f08947 */ /* 0x004fea000383ffff */
[----:B------:R-:W-:Y:S05]  /*7f00*/  BRA `(.L_x_155) ;  /* 0xffffffbc00f87947 */ /* 0x000fea000383ffff */
.L_x_77:
[----:B------:R-:W-:-:S07]  /*7f10*/  MOV R0, UR8 ;  /* 0x0000000800007c02 */ /* 0x000fce0008000f00 */
.L_x_156:
[----:B-1----:R1:W2:Y:S02]  /*7f20*/  SYNCS.PHASECHK.TRANS64.TRYWAIT P0, [R0+URZ], R3 ;  /* 0x00000003000075a7 */ /* 0x0022a400080011ff */
[----:B--2---:R-:W-:Y:S05]  /*7f30*/  @!P0 NANOSLEEP.SYNCS 0x989680 ;  /* 0x009896800000895d */ /* 0x004fea0003900000 */
[----:B------:R-:W2:Y:S02]  /*7f40*/  @!P0 SYNCS.PHASECHK.TRANS64 P0, [R0+URZ], R3 ;  /* 0x00000003000085a7 */ /* 0x000ea400080010ff */
[----:B--2---:R-:W-:Y:S05]  /*7f50*/  @!P0 BRA `(.L_x_156) ;  /* 0xfffffffc00f08947 */ /* 0x004fea000383ffff */
[----:B------:R-:W-:Y:S05]  /*7f60*/  BRA `(.L_x_157) ;  /* 0xffffffc000047947 */ /* 0x000fea000383ffff */
.L_x_80:
[----:B------:R-:W-:-:S07]  /*7f70*/  MOV R0, UR7 ;  /* 0x0000000700007c02 */ /* 0x000fce0008000f00 */
.L_x_158:
[----:B-1----:R1:W2:Y:S02]  /*7f80*/  SYNCS.PHASECHK.TRANS64.TRYWAIT P1, [R0+URZ+0xf0], R3 ;  /* 0x0000f003000075a7 */ /* 0x0022a400080211ff */
[----:B--2---:R-:W-:Y:S05]  /*7f90*/  @!P1 NANOSLEEP.SYNCS 0x989680 ;  /* 0x009896800000995d */ /* 0x004fea0003900000 */
[----:B------:R-:W2:Y:S02]  /*7fa0*/  @!P1 SYNCS.PHASECHK.TRANS64 P1, [R0+URZ+0xf0], R3 ;  /* 0x0000f003000095a7 */ /* 0x000ea400080210ff */
[----:B--2---:R-:W-:Y:S05]  /*7fb0*/  @!P1 BRA `(.L_x_158) ;  /* 0xfffffffc00f09947 */ /* 0x004fea000383ffff */
[----:B------:R-:W-:Y:S05]  /*7fc0*/  BRA `(.L_x_159) ;  /* 0xffffffc000507947 */ /* 0x000fea000383ffff */
.L_x_85:
[----:B--2---:R2:W4:Y:S02]  /*7fd0*/  SYNCS.PHASECHK.TRANS64.TRYWAIT P0, [R0+URZ+0x70], R3 ;  /* 0x00007003000075a7 */ /* 0x00452400080011ff */
[----:B----4-:R-:W-:Y:S05]  /*7fe0*/  @!P0 NANOSLEEP.SYNCS 0x989680 ;  /* 0x009896800000895d */ /* 0x010fea0003900000 */
[----:B------:R-:W4:Y:S02]  /*7ff0*/  @!P0 SYNCS.PHASECHK.TRANS64 P0, [R0+URZ+0x70], R3 ;  /* 0x00007003000085a7 */ /* 0x000f2400080010ff */
[----:B----4-:R-:W-:Y:S05]  /*8000*/  @!P0 BRA `(.L_x_85) ;  /* 0xfffffffc00f08947 */ /* 0x010fea000383ffff */
[----:B------:R-:W-:Y:S05]  /*8010*/  BRA `(.L_x_160) ;  /* 0xffffffc400547947 */ /* 0x000fea000383ffff */
.L_x_88:
[----:B------:R-:W-:Y:S07]  /*8020*/  MOV R0, UR6 ;  /* 0x0000000600007c02 */ /* 0x000fee0008000f00 */
.L_x_161:
[----:B--2---:R2:W4:Y:S02]  /*8030*/  SYNCS.PHASECHK.TRANS64.TRYWAIT P0, [R0+URZ+0x68], R3 ;  /* 0x00006803000075a7 */ /* 0x00452400080011ff */
[----:B----4-:R-:W-:Y:S05]  /*8040*/  @!P0 NANOSLEEP.SYNCS 0x989680 ;  /* 0x009896800000895d */ /* 0x010fea0003900000 */
[----:B------:R-:W4:Y:S02]  /*8050*/  @!P0 SYNCS.PHASECHK.TRANS64 P0, [R0+URZ+0x68], R3 ;  /* 0x00006803000085a7 */ /* 0x000f2400080010ff */
[----:B----4-:R-:W-:Y:S05]  /*8060*/  @!P0 BRA `(.L_x_161) ;  /* 0xfffffffc00f08947 */ /* 0x010fea000383ffff */
[----:B------:R-:W-:Y:S05]  /*8070*/  BRA `(.L_x_87) ;  /* 0xffffffc800347947 */ /* 0x000fea000383ffff */
.L_x_91:
[----:B------:R-:W-:Y:S07]  /*8080*/  MOV R0, UR15 ;  /* 0x0000000f00007c02 */ /* 0x000fee0008000f00 */
.L_x_162:
[----:B-1----:R1:W2:Y:S02]  /*8090*/  SYNCS.PHASECHK.TRANS64.TRYWAIT P0, [R0+URZ+0x48], R3 ;  /* 0x00004803000075a7 */ /* 0x0022a400080011ff */
[----:B--2---:R-:W-:Y:S05]  /*80a0*/  @!P0 NANOSLEEP.SYNCS 0x989680 ;  /* 0x009896800000895d */ /* 0x004fea0003900000 */
[----:B------:R-:W2:Y:S02]  /*80b0*/  @!P0 SYNCS.PHASECHK.TRANS64 P0, [R0+URZ+0x48], R3 ;  /* 0x00004803000085a7 */ /* 0x000ea400080010ff */
[----:B--2---:R-:W-:Y:S05]  /*80c0*/  @!P0 BRA `(.L_x_162) ;  /* 0xfffffffc00f08947 */ /* 0x004fea000383ffff */
[----:B------:R-:W-:Y:S05]  /*80d0*/  BRA `(.L_x_163) ;  /* 0xffffffc800ac7947 */ /* 0x000fea000383ffff */
.L_x_92:
[----:B------:R-:W-:Y:S07]  /*80e0*/  MOV R3, UR13 ;  /* 0x0000000d00037c02 */ /* 0x000fee0008000f00 */
.L_x_164:
[----:B-1----:R1:W2:Y:S02]  /*80f0*/  SYNCS.PHASECHK.TRANS64.TRYWAIT P0, [R3+URZ+0x48], R12 ;  /* 0x0000480c030075a7 */ /* 0x0022a400080011ff */
[----:B--2---:R-:W-:Y:S05]  /*8100*/  @!P0 NANOSLEEP.SYNCS 0x989680 ;  /* 0x009896800000895d */ /* 0x004fea0003900000 */
[----:B------:R-:W2:Y:S02]  /*8110*/  @!P0 SYNCS.PHASECHK.TRANS64 P0, [R3+URZ+0x48], R12 ;  /* 0x0000480c030085a7 */ /* 0x000ea400080010ff */
[----:B--2---:R-:W-:Y:S05]  /*8120*/  @!P0 BRA `(.L_x_164) ;  /* 0xfffffffc00f08947 */ /* 0x004fea000383ffff */
[----:B------:R-:W-:Y:S05]  /*8130*/  BRA `(.L_x_165) ;  /* 0xffffffcc00687947 */ /* 0x000fea000383ffff */
.L_x_94:
[----:B------:R-:W-:-:S07]  /*8140*/  MOV R0, UR4 ;  /* 0x0000000400007c02 */ /* 0x000fce0008000f00 */
.L_x_166:
[----:B-1----:R1:W4:Y:S02]  /*8150*/  SYNCS.PHASECHK.TRANS64.TRYWAIT P0, [R0+URZ], R3 ;  /* 0x00000003000075a7 */ /* 0x00232400080011ff */
[----:B----4-:R-:W-:Y:S05]  /*8160*/  @!P0 NANOSLEEP.SYNCS 0x989680 ;  /* 0x009896800000895d */ /* 0x010fea0003900000 */
[----:B------:R-:W4:Y:S02]  /*8170*/  @!P0 SYNCS.PHASECHK.TRANS64 P0, [R0+URZ], R3 ;  /* 0x00000003000085a7 */ /* 0x000f2400080010ff */
[----:B----4-:R-:W-:Y:S05]  /*8180*/  @!P0 BRA `(.L_x_166) ;  /* 0xfffffffc00f08947 */ /* 0x010fea000383ffff */
[----:B------:R-:W-:Y:S05]  /*8190*/  BRA `(.L_x_167) ;  /* 0xffffffd000107947 */ /* 0x000fea000383ffff */
.L_x_95:
[----:B------:R-:W-:-:S07]  /*81a0*/  MOV R0, UR4 ;  /* 0x0000000400007c02 */ /* 0x000fce0008000f00 */
.L_x_168:
[----:B-1----:R1:W4:Y:S02]  /*81b0*/  SYNCS.PHASECHK.TRANS64.TRYWAIT P0, [R0+URZ], R3 ;  /* 0x00000003000075a7 */ /* 0x00232400080011ff */
[----:B----4-:R-:W-:Y:S05]  /*81c0*/  @!P0 NANOSLEEP.SYNCS 0x989680 ;  /* 0x009896800000895d */ /* 0x010fea0003900000 */
[----:B------:R-:W4:Y:S02]  /*81d0*/  @!P0 SYNCS.PHASECHK.TRANS64 P0, [R0+URZ], R3 ;  /* 0x00000003000085a7 */ /* 0x000f2400080010ff */
[----:B----4-:R-:W-:Y:S05]  /*81e0*/  @!P0 BRA `(.L_x_168) ;  /* 0xfffffffc00f08947 */ /* 0x010fea000383ffff */
[----:B------:R-:W-:Y:S05]  /*81f0*/  BRA `(.L_x_169) ;  /* 0xffffffd0001c7947 */ /* 0x000fea000383ffff */
.L_x_97:
[----:B--2---:R2:W4:Y:S02]  /*8200*/  SYNCS.PHASECHK.TRANS64.TRYWAIT P0, [R0+URZ+0x70], R3 ;  /* 0x00007003000075a7 */ /* 0x00452400080011ff */
[----:B----4-:R-:W-:Y:S05]  /*8210*/  @!P0 NANOSLEEP.SYNCS 0x989680 ;  /* 0x009896800000895d */ /* 0x010fea0003900000 */
[----:B------:R-:W4:Y:S02]  /*8220*/  @!P0 SYNCS.PHASECHK.TRANS64 P0, [R0+URZ+0x70], R3 ;  /* 0x00007003000085a7 */ /* 0x000f2400080010ff */
[----:B----4-:R-:W-:Y:S05]  /*8230*/  @!P0 BRA `(.L_x_97) ;  /* 0xfffffffc00f08947 */ /* 0x010fea000383ffff */
[----:B------:R-:W-:Y:S05]  /*8240*/  BRA `(.L_x_170) ;  /* 0xffffffd400007947 */ /* 0x000fea000383ffff */
.L_x_107:
[----:B-1----:R1:W3:Y:S02]  /*8250*/  SYNCS.PHASECHK.TRANS64.TRYWAIT P1, [R0+URZ+0x30], R5 ;  /* 0x00003005000075a7 */ /* 0x0022e400080211ff */
[----:B---3--:R-:W-:Y:S05]  /*8260*/  @!P1 NANOSLEEP.SYNCS 0x989680 ;  /* 0x009896800000995d */ /* 0x008fea0003900000 */
[----:B------:R-:W3:Y:S02]  /*8270*/  @!P1 SYNCS.PHASECHK.TRANS64 P1, [R0+URZ+0x30], R5 ;  /* 0x00003005000095a7 */ /* 0x000ee400080210ff */
[----:B---3--:R-:W-:Y:S05]  /*8280*/  @!P1 BRA `(.L_x_107) ;  /* 0xfffffffc00f09947 */ /* 0x008fea000383ffff */
[----:B------:R-:W-:Y:S05]  /*8290*/  BRA `(.L_x_106) ;  /* 0xffffffe000187947 */ /* 0x000fea000383ffff */
.L_x_109:
[----:B-1----:R1:W4:Y:S02]  /*82a0*/  SYNCS.PHASECHK.TRANS64.TRYWAIT P0, [R76+URZ+0x90], R3 ;  /* 0x000090034c0075a7 */ /* 0x00232400080011ff */
[----:B----4-:R-:W-:Y:S05]  /*82b0*/  @!P0 NANOSLEEP.SYNCS 0x989680 ;  /* 0x009896800000895d */ /* 0x010fea0003900000 */
[----:B------:R-:W4:Y:S02]  /*82c0*/  @!P0 SYNCS.PHASECHK.TRANS64 P0, [R76+URZ+0x90], R3 ;  /* 0x000090034c0085a7 */ /* 0x000f2400080010ff */
[----:B----4-:R-:W-:Y:S05]  /*82d0*/  @!P0 BRA `(.L_x_109) ;  /* 0xfffffffc00f08947 */ /* 0x010fea000383ffff */
[----:B------:R-:W-:Y:S05]  /*82e0*/  BRA `(.L_x_108) ;  /* 0xffffffe000487947 */ /* 0x000fea000383ffff */
.L_x_120:
[----:B--2---:R2:W3:Y:S02]  /*82f0*/  SYNCS.PHASECHK.TRANS64.TRYWAIT P0, [R2+URZ+0x30], R83 ;  /* 0x00003053020075a7 */ /* 0x0044e400080011ff */
[----:B---3--:R-:W-:Y:S05]  /*8300*/  @!P0 NANOSLEEP.SYNCS 0x989680 ;  /* 0x009896800000895d */ /* 0x008fea0003900000 */
[----:B------:R-:W3:Y:S02]  /*8310*/  @!P0 SYNCS.PHASECHK.TRANS64 P0, [R2+URZ+0x30], R83 ;  /* 0x00003053020085a7 */ /* 0x000ee400080010ff */
[----:B---3--:R-:W-:Y:S05]  /*8320*/  @!P0 BRA `(.L_x_120) ;  /* 0xfffffffc00f08947 */ /* 0x008fea000383ffff */
[----:B------:R-:W-:Y:S05]  /*8330*/  BRA `(.L_x_119) ;  /* 0xffffffe8006c7947 */ /* 0x000fea000383ffff */
        .weak           $__internal_0_$__cuda_sm10x_tcgen05_guardrail_trap_col_being_dealloced_not_returned_by_alloc
        .type           $__internal_0_$__cuda_sm10x_tcgen05_guardrail_trap_col_being_dealloced_not_returned_by_alloc,@function
        .size           $__internal_0_$__cuda_sm10x_tcgen05_guardrail_trap_col_being_dealloced_not_returned_by_alloc,($__internal_1_$__cuda_sm10x_tcgen05_guardrail_trap_phase_invalid_during_alloc - $__internal_0_$__cuda_sm10x_tcgen05_guardrail_trap_col_being_dealloced_not_returned_by_alloc)
$__internal_0_$__cuda_sm10x_tcgen05_guardrail_trap_col_being_dealloced_not_returned_by_alloc:
[----:B------:R-:W-:Y:S05]  /*8340*/  BPT.TRAP 0x1 ;  /* 0x000000040000795c */ /* 0x000fea0000300000 */
[----:B------:R-:W-:-:S04]  /*8350*/  HFMA2 R3, -RZ, RZ, 0, 0 ;  /* 0x00000000ff037431 */ /* 0x000fc800000001ff */
[----:B------:R-:W-:Y:S05]  /*8360*/  RET.REL.NODEC R2 `(_ZN7cutlass13device_kernelINS_4gemm6kernel13GemmUniversalIN4cute5tupleIJiiiiEEENS1_10collective13CollectiveMmaINS1_35MainloopSm100TmaUmmaWarpSpecializedILi3ELi2ELi4ENS5_IJNS4_1CILi2EEENSA_ILi1EEESC_EEEEENS5_IJNSA_ILi128EEENSA_ILi64EEESF_EEENS_6half_tENS5_IJlSC_lEEESI_SJ_NS4_8TiledMMAINS4_8MMA_AtomIJNS4_26SM100_MMA_F16BF16_2x1SM_SSISI_SI_fLi128ELi64ELNS4_4UMMA5MajorE0ELSO_0ELNSN_7ScaleInE0ELSP_0EEEEEENS4_6LayoutINS5_IJSC_SC_SC_EEENS5_IJNSA_ILi0EEESU_SU_EEEEENS5_IJNS4_10UnderscoreESX_SX_EEEEENS4_18SM100_TMA_2SM_LOADENS4_14ComposedLayoutINS4_7SwizzleILi3ELi4ELi3EEENS4_18smem_ptr_flag_bitsILi16EEENSS_INS5_IJNSA_ILi8EEESG_EEENS5_IJSG_SC_EEEEEEEvNS4_8identityES10_S1A_vS1B_EENS_8epilogue10collective18CollectiveEpilogueINS1D_23Sm100TmaWarpSpecializedILi3ELi2ELi16ELb1ELb0EEEJNS5_IJSG_SG_SF_EEENS5_IJNSS_ISG_SC_EENSS_INS5_IJNSA_ILi16EEESB_EEENS5_IJSC_NSA_ILi32EEEEEEEEEEESI_SJ_SI_SJ_NS1D_6fusion15FusionCallbacksIS1H_NS1Q_17LinearCombinationISI_fSI_fLNS_15FloatRoundStyleE2EEES1I_S1P_JEEENS4_5SM1004TMEM4LOAD26SM100_TMEM_LOAD_32dp32b16xENS4_13SM90_TMA_LOADENS11_INS12_ILi1ELi4ELi3EEES15_NSS_INS5_IJS16_S1K_EEENS5_IJS1K_SC_EEEEEEENS4_39AutoVectorizingCopyWithAssumedAlignmentILi128EEENS4_14SM90_TMA_STOREES25_S27_S27_EEEvvEEEEvNT_6ParamsE) ;  /* 0xffffff7c02247950 */ /* 0x000fea0003c3ffff */
        .weak           $__internal_1_$__cuda_sm10x_tcgen05_guardrail_trap_phase_invalid_during_alloc
        .type           $__internal_1_$__cuda_sm10x_tcgen05_guardrail_trap_phase_invalid_during_alloc,@function
        .size           $__internal_1_$__cuda_sm10x_tcgen05_guardrail_trap_phase_invalid_during_alloc,($__internal_2_$__cuda_sm10x_tcgen05_guardrail_trap_unallocated_columns_being_dealloced - $__internal_1_$__cuda_sm10x_tcgen05_guardrail_trap_phase_invalid_during_alloc)
$__internal_1_$__cuda_sm10x_tcgen05_guardrail_trap_phase_invalid_during_alloc:
[----:B------:R-:W-:Y:S05]  /*8370*/  BPT.TRAP 0x1 ;  /* 0x000000040000795c */ /* 0x000fea0000300000 */
[----:B------:R-:W-:-:S04]  /*8380*/  MOV R3, 0x0 ;  /* 0x0000000000037802 */ /* 0x000fc80000000f00 */
[----:B------:R-:W-:Y:S05]  /*8390*/  RET.REL.NODEC R2 `(_ZN7cutlass13device_kernelINS_4gemm6kernel13GemmUniversalIN4cute5tupleIJiiiiEEENS1_10collective13CollectiveMmaINS1_35MainloopSm100TmaUmmaWarpSpecializedILi3ELi2ELi4ENS5_IJNS4_1CILi2EEENSA_ILi1EEESC_EEEEENS5_IJNSA_ILi128EEENSA_ILi64EEESF_EEENS_6half_tENS5_IJlSC_lEEESI_SJ_NS4_8TiledMMAINS4_8MMA_AtomIJNS4_26SM100_MMA_F16BF16_2x1SM_SSISI_SI_fLi128ELi64ELNS4_4UMMA5MajorE0ELSO_0ELNSN_7ScaleInE0ELSP_0EEEEEENS4_6LayoutINS5_IJSC_SC_SC_EEENS5_IJNSA_ILi0EEESU_SU_EEEEENS5_IJNS4_10UnderscoreESX_SX_EEEEENS4_18SM100_TMA_2SM_LOADENS4_14ComposedLayoutINS4_7SwizzleILi3ELi4ELi3EEENS4_18smem_ptr_flag_bitsILi16EEENSS_INS5_IJNSA_ILi8EEESG_EEENS5_IJSG_SC_EEEEEEEvNS4_8identityES10_S1A_vS1B_EENS_8epilogue10collective18CollectiveEpilogueINS1D_23Sm100TmaWarpSpecializedILi3ELi2ELi16ELb1ELb0EEEJNS5_IJSG_SG_SF_EEENS5_IJNSS_ISG_SC_EENSS_INS5_IJNSA_ILi16EEESB_EEENS5_IJSC_NSA_ILi32EEEEEEEEEEESI_SJ_SI_SJ_NS1D_6fusion15FusionCallbacksIS1H_NS1Q_17LinearCombinationISI_fSI_fLNS_15FloatRoundStyleE2EEES1I_S1P_JEEENS4_5SM1004TMEM4LOAD26SM100_TMEM_LOAD_32dp32b16xENS4_13SM90_TMA_LOADENS11_INS12_ILi1ELi4ELi3EEES15_NSS_INS5_IJS16_S1K_EEENS5_IJS1K_SC_EEEEEEENS4_39AutoVectorizingCopyWithAssumedAlignmentILi128EEENS4_14SM90_TMA_STOREES25_S27_S27_EEEvvEEEEvNT_6ParamsE) ;  /* 0xffffff7c02187950 */ /* 0x000fea0003c3ffff */
        .weak           $__internal_2_$__cuda_sm10x_tcgen05_guardrail_trap_unallocated_columns_being_dealloced
        .type           $__internal_2_$__cuda_sm10x_tcgen05_guardrail_trap_unallocated_columns_being_dealloced,@function
        .size           $__internal_2_$__cuda_sm10x_tcgen05_guardrail_trap_unallocated_columns_being_dealloced,(.L_x_172 - $__internal_2_$__cuda_sm10x_tcgen05_guardrail_trap_unallocated_columns_being_dealloced)
$__internal_2_$__cuda_sm10x_tcgen05_guardrail_trap_unallocated_columns_being_dealloced:
[----:B------:R-:W-:Y:S05]  /*83a0*/  BPT.TRAP 0x1 ;  /* 0x000000040000795c */ /* 0x000fea0000300000 */
[----:B------:R-:W-:-:S04]  /*83b0*/  HFMA2 R3, -RZ, RZ, 0, 0 ;  /* 0x00000000ff037431 */ /* 0x000fc800000001ff */
[----:B------:R-:W-:Y:S05]  /*83c0*/  RET.REL.NODEC R2 `(_ZN7cutlass13device_kernelINS_4gemm6kernel13GemmUniversalIN4cute5tupleIJiiiiEEENS1_10collective13CollectiveMmaINS1_35MainloopSm100TmaUmmaWarpSpecializedILi3ELi2ELi4ENS5_IJNS4_1CILi2EEENSA_ILi1EEESC_EEEEENS5_IJNSA_ILi128EEENSA_ILi64EEESF_EEENS_6half_tENS5_IJlSC_lEEESI_SJ_NS4_8TiledMMAINS4_8MMA_AtomIJNS4_26SM100_MMA_F16BF16_2x1SM_SSISI_SI_fLi128ELi64ELNS4_4UMMA5MajorE0ELSO_0ELNSN_7ScaleInE0ELSP_0EEEEEENS4_6LayoutINS5_IJSC_SC_SC_EEENS5_IJNSA_ILi0EEESU_SU_EEEEENS5_IJNS4_10UnderscoreESX_SX_EEEEENS4_18SM100_TMA_2SM_LOADENS4_14ComposedLayoutINS4_7SwizzleILi3ELi4ELi3EEENS4_18smem_ptr_flag_bitsILi16EEENSS_INS5_IJNSA_ILi8EEESG_EEENS5_IJSG_SC_EEEEEEEvNS4_8identityES10_S1A_vS1B_EENS_8epilogue10collective18CollectiveEpilogueINS1D_23Sm100TmaWarpSpecializedILi3ELi2ELi16ELb1ELb0EEEJNS5_IJSG_SG_SF_EEENS5_IJNSS_ISG_SC_EENSS_INS5_IJNSA_ILi16EEESB_EEENS5_IJSC_NSA_ILi32EEEEEEEEEEESI_SJ_SI_SJ_NS1D_6fusion15FusionCallbacksIS1H_NS1Q_17LinearCombinationISI_fSI_fLNS_15FloatRoundStyleE2EEES1I_S1P_JEEENS4_5SM1004TMEM4LOAD26SM100_TMEM_LOAD_32dp32b16xENS4_13SM90_TMA_LOADENS11_INS12_ILi1ELi4ELi3EEES15_NSS_INS5_IJS16_S1K_EEENS5_IJS1K_SC_EEEEEEENS4_39AutoVectorizingCopyWithAssumedAlignmentILi128EEENS4_14SM90_TMA_STOREES25_S27_S27_EEEvvEEEEvNT_6ParamsE) ;  /* 0xffffff7c020c7950 */ /* 0x000fea0003c3ffff */
.L_x_171:
[----:B------:R-:W-:-:S00]  /*83d0*/  BRA `(.L_x_171) ;  /* 0xfffffffc00fc7947 */ /* 0x000fc0000383ffff */
[----:B------:R-:W-:-:S00]  /*83e0*/  NOP ;  /* 0x0000000000007918 */ /* 0x000fc00000000000 */
        /* <DEDUP_REMOVED lines=9> */
.L_x_172:


//--------------------- .nv.global.init           --------------------------
	.section	.nv.global.init,"aw",@progbits
.nv.global.init:
	.type		$str$27,@object
	.size		$str$27,($str$28 - $str$27)
$str$27:
        /*0000*/ 	.byte	0x28, 0x61, 0x64, 0x64, 0x72, 0x65, 0x73, 0x73, 0x20, 0x26, 0x20, 0x6d, 0x61, 0x73, 0x6b, 0x29
        /*0010*/ 	.byte	0x20, 0x3d, 0x3d, 0x20, 0x30, 0x00
	.type		$str$28,@object
	.size		$str$28,($str$26 - $str$28)
$str$28:
        /*0016*/ 	.byte	0x2f, 0x74, 0x6d, 0x70, 0x2f, 0x63, 0x75, 0x74, 0x6c, 0x61, 0x73, 0x73, 0x5f, 0x73, 0x77, 0x65
        /*0026*/ 	.byte	0x65, 0x70, 0x5f, 0x73, 0x72, 0x63, 0x2f, 0x69, 0x6e, 0x63, 0x6c, 0x75, 0x64, 0x65, 0x2f, 0x63
        /*0036*/ 	.byte	0x75, 0x74, 0x65, 0x2f, 0x70, 0x6f, 0x69, 0x6e, 0x74, 0x65, 0x72, 0x5f, 0x66, 0x6c, 0x61, 0x67
        /*0046*/ 	.byte	0x67, 0x65, 0x64, 0x2e, 0x68, 0x70, 0x70, 0x00
	.type		$str$26,@object
	.size		$str$26,($str$25 - $str$26)
$str$26:
        /*004e*/ 	.byte	0x2f, 0x74, 0x6d, 0x70, 0x2f, 0x63, 0x75, 0x74, 0x6c, 0x61, 0x73, 0x73, 0x5f, 0x73, 0x77, 0x65
        /*005e*/ 	.byte	0x65, 0x70, 0x5f, 0x73, 0x72, 0x63, 0x2f, 0x69, 0x6e, 0x63, 0x6c, 0x75, 0x64, 0x65, 0x2f, 0x63
        /*006e*/ 	.byte	0x75, 0x74, 0x65, 0x2f, 0x61, 0x74, 0x6f, 0x6d, 0x2f, 0x63, 0x6f, 0x70, 0x79, 0x5f, 0x74, 0x72
        /*007e*/ 	.byte	0x61, 0x69, 0x74, 0x73, 0x5f, 0x73, 0x6d, 0x31, 0x30, 0x30, 0x2e, 0x68, 0x70, 0x70, 0x00
	.type		$str$25,@object
	.size		$str$25,(__unnamed_1 - $str$25)
$str$25:
        /*008d*/ 	.byte	0x28, 0x28, 0x75, 0x69, 0x6e, 0x74, 0x33, 0x32, 0x5f, 0x74, 0x28, 0x74, 0x68, 0x72, 0x65, 0x61
        /*009d*/ 	.byte	0x64, 0x49, 0x64, 0x78, 0x2e, 0x78, 0x29, 0x20, 0x2f, 0x20, 0x33, 0x32, 0x29, 0x20, 0x25, 0x20
        /*00ad*/ 	.byte	0x34, 0x29, 0x20, 0x3d, 0x3d, 0x20, 0x28, 0x28, 0x28, 0x74, 0x6d, 0x65, 0x6d, 0x5f, 0x61, 0x64
        /*00bd*/ 	.byte	0x64, 0x72, 0x20, 0x3e, 0x3e, 0x20, 0x31, 0x36, 0x29, 0x20, 0x2f, 0x20, 0x33, 0x32, 0x29, 0x20
        /*00cd*/ 	.byte	0x25, 0x20, 0x34, 0x29, 0x00
	.type		__unnamed_1,@object
	.size		__unnamed_1,(__unnamed_2 - __unnamed_1)
__unnamed_1:
        /*00d2*/ 	.byte	0x61, 0x75, 0x74, 0x6f, 0x20, 0x63, 0x75, 0x74, 0x65, 0x3a, 0x3a, 0x61, 0x73, 0x5f, 0x70, 0x6f
        /* <DEDUP_REMOVED lines=24> */
        /*0262*/ 	.byte	0x34, 0x38, 0x3e, 0x3e, 0x3e, 0x3e, 0x5d, 0x00
	.type		__unnamed_2,@object
	.size		__unnamed_2,(.L_2 - __unnamed_2)
__unnamed_2:
        /* <DEDUP_REMOVED lines=40> */
        /*04ea*/ 	.byte	0x3a, 0x3a, 0x43, 0x3c, 0x30, 0x3e, 0x3e, 0x3e, 0x3e, 0x5d, 0x00
.L_2:


//--------------------- .nv.shared._ZN7cutlass13device_kernelINS_4gemm6kernel13GemmUniversalIN4cute5tupleIJiiiiEEENS1_10collective13CollectiveMmaINS1_35MainloopSm100TmaUmmaWarpSpecializedILi3ELi2ELi4ENS5_IJNS4_1CILi2EEENSA_ILi1EEESC_EEEEENS5_IJNSA_ILi128EEENSA_ILi64EEESF_EEENS_6half_tENS5_IJlSC_lEEESI_SJ_NS4_8TiledMMAINS4_8MMA_AtomIJNS4_26SM100_MMA_F16BF16_2x1SM_SSISI_SI_fLi128ELi64ELNS4_4UMMA5MajorE0ELSO_0ELNSN_7ScaleInE0ELSP_0EEEEEENS4_6LayoutINS5_IJSC_SC_SC_EEENS5_IJNSA_ILi0EEESU_SU_EEEEENS5_IJNS4_10UnderscoreESX_SX_EEEEENS4_18SM100_TMA_2SM_LOADENS4_14ComposedLayoutINS4_7SwizzleILi3ELi4ELi3EEENS4_18smem_ptr_flag_bitsILi16EEENSS_INS5_IJNSA_ILi8EEESG_EEENS5_IJSG_SC_EEEEEEEvNS4_8identityES10_S1A_vS1B_EENS_8epilogue10collective18CollectiveEpilogueINS1D_23Sm100TmaWarpSpecializedILi3ELi2ELi16ELb1ELb0EEEJNS5_IJSG_SG_SF_EEENS5_IJNSS_ISG_SC_EENSS_INS5_IJNSA_ILi16EEESB_EEENS5_IJSC_NSA_ILi32EEEEEEEEEEESI_SJ_SI_SJ_NS1D_6fusion15FusionCallbacksIS1H_NS1Q_17LinearCombinationISI_fSI_fLNS_15FloatRoundStyleE2EEES1I_S1P_JEEENS4_5SM1004TMEM4LOAD26SM100_TMEM_LOAD_32dp32b16xENS4_13SM90_TMA_LOADENS11_INS12_ILi1ELi4ELi3EEES15_NSS_INS5_IJS16_S1K_EEENS5_IJS1K_SC_EEEEEEENS4_39AutoVectorizingCopyWithAssumedAlignmentILi128EEENS4_14SM90_TMA_STOREES25_S27_S27_EEEvvEEEEvNT_6ParamsE --------------------------
	.section	.nv.shared._ZN7cutlass13device_kernelINS_4gemm6kernel13GemmUniversalIN4cute5tupleIJiiiiEEENS1_10collective13CollectiveMmaINS1_35MainloopSm100TmaUmmaWarpSpecializedILi3ELi2ELi4ENS5_IJNS4_1CILi2EEENSA_ILi1EEESC_EEEEENS5_IJNSA_ILi128EEENSA_ILi64EEESF_EEENS_6half_tENS5_IJlSC_lEEESI_SJ_NS4_8TiledMMAINS4_8MMA_AtomIJNS4_26SM100_MMA_F16BF16_2x1SM_SSISI_SI_fLi128ELi64ELNS4_4UMMA5MajorE0ELSO_0ELNSN_7ScaleInE0ELSP_0EEEEEENS4_6LayoutINS5_IJSC_SC_SC_EEENS5_IJNSA_ILi0EEESU_SU_EEEEENS5_IJNS4_10UnderscoreESX_SX_EEEEENS4_18SM100_TMA_2SM_LOADENS4_14ComposedLayoutINS4_7SwizzleILi3ELi4ELi3EEENS4_18smem_ptr_flag_bitsILi16EEENSS_INS5_IJNSA_ILi8EEESG_EEENS5_IJSG_SC_EEEEEEEvNS4_8identityES10_S1A_vS1B_EENS_8epilogue10collective18CollectiveEpilogueINS1D_23Sm100TmaWarpSpecializedILi3ELi2ELi16ELb1ELb0EEEJNS5_IJSG_SG_SF_EEENS5_IJNSS_ISG_SC_EENSS_INS5_IJNSA_ILi16EEESB_EEENS5_IJSC_NSA_ILi32EEEEEEEEEEESI_SJ_SI_SJ_NS1D_6fusion15FusionCallbacksIS1H_NS1Q_17LinearCombinationISI_fSI_fLNS_15FloatRoundStyleE2EEES1I_S1P_JEEENS4_5SM1004TMEM4LOAD26SM100_TMEM_LOAD_32dp32b16xENS4_13SM90_TMA_LOADENS11_INS12_ILi1ELi4ELi3EEES15_NSS_INS5_IJS16_S1K_EEENS5_IJS1K_SC_EEEEEEENS4_39AutoVectorizingCopyWithAssumedAlignmentILi128EEENS4_14SM90_TMA_STOREES25_S27_S27_EEEvvEEEEvNT_6ParamsE,"aw",@nobits
	.sectionflags	@""
	.align	16
	.zero		1024


//--------------------- .nv.shared.reserved.0     --------------------------
	.section	.nv.shared.reserved.0,"aw",@nobits
	.weak		__nv_reservedSMEM_offset_0_alias
	.size		__nv_reservedSMEM_offset_0_alias, 0, 64
	.other		__nv_reservedSMEM_offset_0_alias,@"STO_CUDA_RESERVED_SHARED STV_DEFAULT"
__nv_reservedSMEM_offset_0_alias:
	.zero		0
.nv.shared.reserved.0:
	.zero		64
	.weak		__nv_reservedSMEM_tcgen05_partition
	.type		__nv_reservedSMEM_tcgen05_partition,@object
	.size		__nv_reservedSMEM_tcgen05_partition,(.L_0 - __nv_reservedSMEM_tcgen05_partition)
__nv_reservedSMEM_tcgen05_partition:
	.zero		32
.L_0:


//--------------------- .nv.global                --------------------------
	.section	.nv.global,"aw",@nobits
.nv.global:
	.type		_ZN39_INTERNAL_d7f34010_4_k_cu_a0302f31_70684cute1_E,@object
	.size		_ZN39_INTERNAL_d7f34010_4_k_cu_a0302f31_70684cute1_E,(_ZN39_INTERNAL_d7f34010_4_k_cu_a0302f31_70684cuda3std3__45__cpo6cbeginE - _ZN39_INTERNAL_d7f34010_4_k_cu_a0302f31_70684cute1_E)
_ZN39_INTERNAL_d7f34010_4_k_cu_a0302f31_70684cute1_E:
	.zero		1
	.type		_ZN39_INTERNAL_d7f34010_4_k_cu_a0302f31_70684cuda3std3__45__cpo6cbeginE,@object
	.size		_ZN39_INTERNAL_d7f34010_4_k_cu_a0302f31_70684cuda3std3__45__cpo6cbeginE,(_ZN39_INTERNAL_d7f34010_4_k_cu_a0302f31_70684cuda3std3__48in_placeE - _ZN39_INTERNAL_d7f34010_4_k_cu_a0302f31_70684cuda3std3__45__cpo6cbeginE)
_ZN39_INTERNAL_d7f34010_4_k_cu_a0302f31_70684cuda3std3__45__cpo6cbeginE:
	.zero		1
	.type		_ZN39_INTERNAL_d7f34010_4_k_cu_a0302f31_70684cuda3std3__48in_placeE,@object
	.size		_ZN39_INTERNAL_d7f34010_4_k_cu_a0302f31_70684cuda3std3__48in_placeE,(_ZN39_INTERNAL_d7f34010_4_k_cu_a0302f31_70684cuda3std6ranges3__45__cpo9iter_moveE - _ZN39_INTERNAL_d7f34010_4_k_cu_a0302f31_70684cuda3std3__48in_placeE)
_ZN39_INTERNAL_d7f34010_4_k_cu_a0302f31_70684cuda3std3__48in_placeE:
	.zero		1
	.type		_ZN39_INTERNAL_d7f34010_4_k_cu_a0302f31_70684cuda3std6ranges3__45__cpo9iter_moveE,@object
	.size		_ZN39_INTERNAL_d7f34010_4_k_cu_a0302f31_70684cuda3std6ranges3__45__cpo9iter_moveE,(_ZN39_INTERNAL_d7f34010_4_k_cu_a0302f31_70684cuda3std3__45__cpo5beginE - _ZN39_INTERNAL_d7f34010_4_k_cu_a0302f31_70684cuda3std6ranges3__45__cpo9iter_moveE)
_ZN39_INTERNAL_d7f34010_4_k_cu_a0302f31_70684cuda3std6ranges3__45__cpo9iter_moveE:
	.zero		1
	.type		_ZN39_INTERNAL_d7f34010_4_k_cu_a0302f31_70684cuda3std3__45__cpo5beginE,@object
	.size		_ZN39_INTERNAL_d7f34010_4_k_cu_a0302f31_70684cuda3std3__45__cpo5beginE,(_ZN39_INTERNAL_d7f34010_4_k_cu_a0302f31_70684cuda3std3__441_GLOBAL__N__d7f34010_4_k_cu_a0302f31_70686ignoreE - _ZN39_INTERNAL_d7f34010_4_k_cu_a0302f31_70684cuda3std3__45__cpo5beginE)
_ZN39_INTERNAL_d7f34010_4_k_cu_a0302f31_70684cuda3std3__45__cpo5beginE:
	.zero		1
	.type		_ZN39_INTERNAL_d7f34010_4_k_cu_a0302f31_70684cuda3std3__441_GLOBAL__N__d7f34010_4_k_cu_a0302f31_70686ignoreE,@object
	.size		_ZN39_INTERNAL_d7f34010_4_k_cu_a0302f31_70684cuda3std3__441_GLOBAL__N__d7f34010_4_k_cu_a0302f31_70686ignoreE,(_ZN39_INTERNAL_d7f34010_4_k_cu_a0302f31_70684cute7productE - _ZN39_INTERNAL_d7f34010_4_k_cu_a0302f31_70684cuda3std3__441_GLOBAL__N__d7f34010_4_k_cu_a0302f31_70686ignoreE)
_ZN39_INTERNAL_d7f34010_4_k_cu_a0302f31_70684cuda3std3__441_GLOBAL__N__d7f34010_4_k_cu_a0302f31_70686ignoreE:
	.zero		1
	.type		_ZN39_INTERNAL_d7f34010_4_k_cu_a0302f31_70684cute7productE,@object
	.size		_ZN39_INTERNAL_d7f34010_4_k_cu_a0302f31_70684cute7productE,(_ZN39_INTERNAL_d7f34010_4_k_cu_a0302f31_70684cuda3std3__45__cpo3endE - _ZN39_INTERNAL_d7f34010_4_k_cu_a0302f31_70684cute7productE)
_ZN39_INTERNAL_d7f34010_4_k_cu_a0302f31_70684cute7productE:
	.zero		1
	.type		_ZN39_INTERNAL_d7f34010_4_k_cu_a0302f31_70684cuda3std3__45__cpo3endE,@object
	.size		_ZN39_INTERNAL_d7f34010_4_k_cu_a0302f31_70684cuda3std3__45__cpo3endE,(_ZN39_INTERNAL_d7f34010_4_k_cu_a0302f31_70684cuda3std3__419piecewise_constructE - _ZN39_INTERNAL_d7f34010_4_k_cu_a0302f31_70684cuda3std3__45__cpo3endE)
_ZN39_INTERNAL_d7f34010_4_k_cu_a0302f31_70684cuda3std3__45__cpo3endE:
	.zero		1
	.type		_ZN39_INTERNAL_d7f34010_4_k_cu_a0302f31_70684cuda3std3__419piecewise_constructE,@object
	.size		_ZN39_INTERNAL_d7f34010_4_k_cu_a0302f31_70684cuda3std3__419piecewise_constructE,(_ZN39_INTERNAL_d7f34010_4_k_cu_a0302f31_70684cuda3std3__45__cpo4cendE - _ZN39_INTERNAL_d7f34010_4_k_cu_a0302f31_70684cuda3std3__419piecewise_constructE)
_ZN39_INTERNAL_d7f34010_4_k_cu_a0302f31_70684cuda3std3__419piecewise_constructE:
	.zero		1
	.type		_ZN39_INTERNAL_d7f34010_4_k_cu_a0302f31_70684cuda3std3__45__cpo4cendE,@object
	.size		_ZN39_INTERNAL_d7f34010_4_k_cu_a0302f31_70684cuda3std3__45__cpo4cendE,(_ZN39_INTERNAL_d7f34010_4_k_cu_a0302f31_70684cuda3std6ranges3__45__cpo4swapE - _ZN39_INTERNAL_d7f34010_4_k_cu_a0302f31_70684cuda3std3__45__cpo4cendE)
_ZN39_INTERNAL_d7f34010_4_k_cu_a0302f31_70684cuda3std3__45__cpo4cendE:
	.zero		1
	.type		_ZN39_INTERNAL_d7f34010_4_k_cu_a0302f31_70684cuda3std6ranges3__45__cpo4swapE,@object
	.size		_ZN39_INTERNAL_d7f34010_4_k_cu_a0302f31_70684cuda3std6ranges3__45__cpo4swapE,(.L_10 - _ZN39_INTERNAL_d7f34010_4_k_cu_a0302f31_70684cuda3std6ranges3__45__cpo4swapE)
_ZN39_INTERNAL_d7f34010_4_k_cu_a0302f31_70684cuda3std6ranges3__45__cpo4swapE:
	.zero		1
.L_10:


//--------------------- .nv.constant0._ZN7cutlass13device_kernelINS_4gemm6kernel13GemmUniversalIN4cute5tupleIJiiiiEEENS1_10collective13CollectiveMmaINS1_35MainloopSm100TmaUmmaWarpSpecializedILi3ELi2ELi4ENS5_IJNS4_1CILi2EEENSA_ILi1EEESC_EEEEENS5_IJNSA_ILi128EEENSA_ILi64EEESF_EEENS_6half_tENS5_IJlSC_lEEESI_SJ_NS4_8TiledMMAINS4_8MMA_AtomIJNS4_26SM100_MMA_F16BF16_2x1SM_SSISI_SI_fLi128ELi64ELNS4_4UMMA5MajorE0ELSO_0ELNSN_7ScaleInE0ELSP_0EEEEEENS4_6LayoutINS5_IJSC_SC_SC_EEENS5_IJNSA_ILi0EEESU_SU_EEEEENS5_IJNS4_10UnderscoreESX_SX_EEEEENS4_18SM100_TMA_2SM_LOADENS4_14ComposedLayoutINS4_7SwizzleILi3ELi4ELi3EEENS4_18smem_ptr_flag_bitsILi16EEENSS_INS5_IJNSA_ILi8EEESG_EEENS5_IJSG_SC_EEEEEEEvNS4_8identityES10_S1A_vS1B_EENS_8epilogue10collective18CollectiveEpilogueINS1D_23Sm100TmaWarpSpecializedILi3ELi2ELi16ELb1ELb0EEEJNS5_IJSG_SG_SF_EEENS5_IJNSS_ISG_SC_EENSS_INS5_IJNSA_ILi16EEESB_EEENS5_IJSC_NSA_ILi32EEEEEEEEEEESI_SJ_SI_SJ_NS1D_6fusion15FusionCallbacksIS1H_NS1Q_17LinearCombinationISI_fSI_fLNS_15FloatRoundStyleE2EEES1I_S1P_JEEENS4_5SM1004TMEM4LOAD26SM100_TMEM_LOAD_32dp32b16xENS4_13SM90_TMA_LOADENS11_INS12_ILi1ELi4ELi3EEES15_NSS_INS5_IJS16_S1K_EEENS5_IJS1K_SC_EEEEEEENS4_39AutoVectorizingCopyWithAssumedAlignmentILi128EEENS4_14SM90_TMA_STOREES25_S27_S27_EEEvvEEEEvNT_6ParamsE --------------------------
	.section	.nv.constant0._ZN7cutlass13device_kernelINS_4gemm6kernel13GemmUniversalIN4cute5tupleIJiiiiEEENS1_10collective13CollectiveMmaINS1_35MainloopSm100TmaUmmaWarpSpecializedILi3ELi2ELi4ENS5_IJNS4_1CILi2EEENSA_ILi1EEESC_EEEEENS5_IJNSA_ILi128EEENSA_ILi64EEESF_EEENS_6half_tENS5_IJlSC_lEEESI_SJ_NS4_8TiledMMAINS4_8MMA_AtomIJNS4_26SM100_MMA_F16BF16_2x1SM_SSISI_SI_fLi128ELi64ELNS4_4UMMA5MajorE0ELSO_0ELNSN_7ScaleInE0ELSP_0EEEEEENS4_6LayoutINS5_IJSC_SC_SC_EEENS5_IJNSA_ILi0EEESU_SU_EEEEENS5_IJNS4_10UnderscoreESX_SX_EEEEENS4_18SM100_TMA_2SM_LOADENS4_14ComposedLayoutINS4_7SwizzleILi3ELi4ELi3EEENS4_18smem_ptr_flag_bitsILi16EEENSS_INS5_IJNSA_ILi8EEESG_EEENS5_IJSG_SC_EEEEEEEvNS4_8identityES10_S1A_vS1B_EENS_8epilogue10collective18CollectiveEpilogueINS1D_23Sm100TmaWarpSpecializedILi3ELi2ELi16ELb1ELb0EEEJNS5_IJSG_SG_SF_EEENS5_IJNSS_ISG_SC_EENSS_INS5_IJNSA_ILi16EEESB_EEENS5_IJSC_NSA_ILi32EEEEEEEEEEESI_SJ_SI_SJ_NS1D_6fusion15FusionCallbacksIS1H_NS1Q_17LinearCombinationISI_fSI_fLNS_15FloatRoundStyleE2EEES1I_S1P_JEEENS4_5SM1004TMEM4LOAD26SM100_TMEM_LOAD_32dp32b16xENS4_13SM90_TMA_LOADENS11_INS12_ILi1ELi4ELi3EEES15_NSS_INS5_IJS16_S1K_EEENS5_IJS1K_SC_EEEEEEENS4_39AutoVectorizingCopyWithAssumedAlignmentILi128EEENS4_14SM90_TMA_STOREES25_S27_S27_EEEvvEEEEvNT_6ParamsE,"a",@progbits
	.sectionflags	@""
	.align	4
.nv.constant0._ZN7cutlass13device_kernelINS_4gemm6kernel13GemmUniversalIN4cute5tupleIJiiiiEEENS1_10collective13CollectiveMmaINS1_35MainloopSm100TmaUmmaWarpSpecializedILi3ELi2ELi4ENS5_IJNS4_1CILi2EEENSA_ILi1EEESC_EEEEENS5_IJNSA_ILi128EEENSA_ILi64EEESF_EEENS_6half_tENS5_IJlSC_lEEESI_SJ_NS4_8TiledMMAINS4_8MMA_AtomIJNS4_26SM100_MMA_F16BF16_2x1SM_SSISI_SI_fLi128ELi64ELNS4_4UMMA5MajorE0ELSO_0ELNSN_7ScaleInE0ELSP_0EEEEEENS4_6LayoutINS5_IJSC_SC_SC_EEENS5_IJNSA_ILi0EEESU_SU_EEEEENS5_IJNS4_10UnderscoreESX_SX_EEEEENS4_18SM100_TMA_2SM_LOADENS4_14ComposedLayoutINS4_7SwizzleILi3ELi4ELi3EEENS4_18smem_ptr_flag_bitsILi16EEENSS_INS5_IJNSA_ILi8EEESG_EEENS5_IJSG_SC_EEEEEEEvNS4_8identityES10_S1A_vS1B_EENS_8epilogue10collective18CollectiveEpilogueINS1D_23Sm100TmaWarpSpecializedILi3ELi2ELi16ELb1ELb0EEEJNS5_IJSG_SG_SF_EEENS5_IJNSS_ISG_SC_EENSS_INS5_IJNSA_ILi16EEESB_EEENS5_IJSC_NSA_ILi32EEEEEEEEEEESI_SJ_SI_SJ_NS1D_6fusion15FusionCallbacksIS1H_NS1Q_17LinearCombinationISI_fSI_fLNS_15FloatRoundStyleE2EEES1I_S1P_JEEENS4_5SM1004TMEM4LOAD26SM100_TMEM_LOAD_32dp32b16xENS4_13SM90_TMA_LOADENS11_INS12_ILi1ELi4ELi3EEES15_NSS_INS5_IJS16_S1K_EEENS5_IJS1K_SC_EEEEEEENS4_39AutoVectorizingCopyWithAssumedAlignmentILi128EEENS4_14SM90_TMA_STOREES25_S27_S27_EEEvvEEEEvNT_6ParamsE:
	.zero		2944


//--------------------- SYMBOLS --------------------------

	.type		.nv.reservedSmem.offset0,@object
	.size		.nv.reservedSmem.offset0,0x4
	.type		.nv.reservedSmem.cap,@object
	.size		.nv.reservedSmem.cap,0x4
	.type		__assertfail,@function
